	.target	sm_90a

	.elftype	@"ET_EXEC"


//--------------------- .note.nv.tkinfo           --------------------------
	.section	.note.nv.tkinfo,"",@"SHT_NOTE"
	.sectionflags	@"SHF_NOTE_NV_TKINFO"
	.tkinfo
        /*0018*/ 	.word	0x00000002
        /*0030*/ 	.string	""
        /*0030*/ 	.string	"ptxas"
        /*0030*/ 	.string	"Cuda compilation tools, release 13.0, V13.0.88"
        /*0030*/ 	.string	"Build cuda_13.0.r13.0/compiler.36424714_0"
        /*0030*/ 	.string	"-arch sm_90a -m 64 "



//--------------------- .note.nv.cuinfo           --------------------------
	.section	.note.nv.cuinfo,"",@"SHT_NOTE"
	.sectionflags	@"SHF_NOTE_NV_CUINFO"
        /*0018*/ 	.short	0x0002
        /*001a*/ 	.short	0x005a
        /*001c*/ 	.short	0x0082
	.zero		2


//--------------------- .nv.info                  --------------------------
	.section	.nv.info,"",@"SHT_CUDA_INFO"
	.align	4


	//----- nvinfo : EIATTR_REGCOUNT
	.align		4
        /*0000*/ 	.byte	0x04, 0x2f
        /*0002*/ 	.short	(.L_15 - .L_14)
	.align		4
.L_14:
        /*0004*/ 	.word	index@(_ZN7cutlass13device_kernelINS_4gemm6kernel13GemmUniversalIN4cute5tupleIJiiiiEEENS1_10collective13CollectiveMmaINS1_34MainloopSm90TmaGmmaWarpSpecializedILi4ENS5_IJNS4_1CILi2EEESB_NSA_ILi1EEEEEENS1_32KernelTmaWarpSpecializedPingpongEEENS5_IJNSA_ILi64EEESG_NSA_ILi128EEEEEENS_10tfloat32_tENS5_IJlSC_lEEESJ_SK_NS4_8TiledMMAINS4_8MMA_AtomIJNS4_4SM904GMMA29MMA_64x64x8_F32TF32TF32_SS_TNILNSO_7ScaleInE1ELSQ_1EEEEEENS4_6LayoutINS5_IJSC_SC_SC_EEENS5_IJNSA_ILi0EEESV_SV_EEEEENS5_IJNS4_10UnderscoreESY_SY_EEEEENS4_23SM90_TMA_LOAD_MULTICASTENS4_14ComposedLayoutINS4_7SwizzleILi3ELi4ELi3EEENS4_18smem_ptr_flag_bitsILi32EEENST_INS5_IJNSA_ILi8EEENSA_ILi32EEEEEENS5_IJS18_SC_EEEEEEEvNS4_8identityES11_S1C_vS1D_EENS_8epilogue10collective6detail29Sm90TmaWarpSpecializedAdapterINS1G_15DefaultEpilogueISJ_SK_SK_NS1F_6thread17LinearCombinationISJ_Li1EffLNS1K_9ScaleType4KindE0ELNS_15FloatRoundStyleE2ESJ_EENS1_15EpilogueDefaultEEEEEvvEEEEvNT_6ParamsE)
        /*0008*/ 	.word	0x000000a8


	//----- nvinfo : EIATTR_FRAME_SIZE
	.align		4
.L_15:
        /*000c*/ 	.byte	0x04, 0x11
        /*000e*/ 	.short	(.L_17 - .L_16)
	.align		4
.L_16:
        /*0010*/ 	.word	index@(_ZN7cutlass13device_kernelINS_4gemm6kernel13GemmUniversalIN4cute5tupleIJiiiiEEENS1_10collective13CollectiveMmaINS1_34MainloopSm90TmaGmmaWarpSpecializedILi4ENS5_IJNS4_1CILi2EEESB_NSA_ILi1EEEEEENS1_32KernelTmaWarpSpecializedPingpongEEENS5_IJNSA_ILi64EEESG_NSA_ILi128EEEEEENS_10tfloat32_tENS5_IJlSC_lEEESJ_SK_NS4_8TiledMMAINS4_8MMA_AtomIJNS4_4SM904GMMA29MMA_64x64x8_F32TF32TF32_SS_TNILNSO_7ScaleInE1ELSQ_1EEEEEENS4_6LayoutINS5_IJSC_SC_SC_EEENS5_IJNSA_ILi0EEESV_SV_EEEEENS5_IJNS4_10UnderscoreESY_SY_EEEEENS4_23SM90_TMA_LOAD_MULTICASTENS4_14ComposedLayoutINS4_7SwizzleILi3ELi4ELi3EEENS4_18smem_ptr_flag_bitsILi32EEENST_INS5_IJNSA_ILi8EEENSA_ILi32EEEEEENS5_IJS18_SC_EEEEEEEvNS4_8identityES11_S1C_vS1D_EENS_8epilogue10collective6detail29Sm90TmaWarpSpecializedAdapterINS1G_15DefaultEpilogueISJ_SK_SK_NS1F_6thread17LinearCombinationISJ_Li1EffLNS1K_9ScaleType4KindE0ELNS_15FloatRoundStyleE2ESJ_EENS1_15EpilogueDefaultEEEEEvvEEEEvNT_6ParamsE)
        /*0014*/ 	.word	0x00000000


	//----- nvinfo : EIATTR_MIN_STACK_SIZE
	.align		4
.L_17:
        /*0018*/ 	.byte	0x04, 0x12
        /*001a*/ 	.short	(.L_19 - .L_18)
	.align		4
.L_18:
        /*001c*/ 	.word	index@(_ZN7cutlass13device_kernelINS_4gemm6kernel13GemmUniversalIN4cute5tupleIJiiiiEEENS1_10collective13CollectiveMmaINS1_34MainloopSm90TmaGmmaWarpSpecializedILi4ENS5_IJNS4_1CILi2EEESB_NSA_ILi1EEEEEENS1_32KernelTmaWarpSpecializedPingpongEEENS5_IJNSA_ILi64EEESG_NSA_ILi128EEEEEENS_10tfloat32_tENS5_IJlSC_lEEESJ_SK_NS4_8TiledMMAINS4_8MMA_AtomIJNS4_4SM904GMMA29MMA_64x64x8_F32TF32TF32_SS_TNILNSO_7ScaleInE1ELSQ_1EEEEEENS4_6LayoutINS5_IJSC_SC_SC_EEENS5_IJNSA_ILi0EEESV_SV_EEEEENS5_IJNS4_10UnderscoreESY_SY_EEEEENS4_23SM90_TMA_LOAD_MULTICASTENS4_14ComposedLayoutINS4_7SwizzleILi3ELi4ELi3EEENS4_18smem_ptr_flag_bitsILi32EEENST_INS5_IJNSA_ILi8EEENSA_ILi32EEEEEENS5_IJS18_SC_EEEEEEEvNS4_8identityES11_S1C_vS1D_EENS_8epilogue10collective6detail29Sm90TmaWarpSpecializedAdapterINS1G_15DefaultEpilogueISJ_SK_SK_NS1F_6thread17LinearCombinationISJ_Li1EffLNS1K_9ScaleType4KindE0ELNS_15FloatRoundStyleE2ESJ_EENS1_15EpilogueDefaultEEEEEvvEEEEvNT_6ParamsE)
        /*0020*/ 	.word	0x00000000
.L_19:


//--------------------- .nv.compat                --------------------------
	.section	.nv.compat,"",@"SHT_CUDA_COMPAT_INFO"
	.align	4
        /*0000*/ 	.byte	0x02, 0x09, 0x01, 0x00, 0x02, 0x02, 0x04, 0x00, 0x02, 0x05, 0x05, 0x00, 0x03, 0x07, 0x01, 0x01
        /*0010*/ 	.byte	0x02, 0x03, 0x01, 0x00, 0x02, 0x06, 0x01, 0x00, 0x04, 0x0b, 0x08, 0x00, 0x00, 0x00, 0x00, 0x00
        /*0020*/ 	.byte	0x00, 0x00, 0x00, 0x00


//--------------------- .nv.info._ZN7cutlass13device_kernelINS_4gemm6kernel13GemmUniversalIN4cute5tupleIJiiiiEEENS1_10collective13CollectiveMmaINS1_34MainloopSm90TmaGmmaWarpSpecializedILi4ENS5_IJNS4_1CILi2EEESB_NSA_ILi1EEEEEENS1_32KernelTmaWarpSpecializedPingpongEEENS5_IJNSA_ILi64EEESG_NSA_ILi128EEEEEENS_10tfloat32_tENS5_IJlSC_lEEESJ_SK_NS4_8TiledMMAINS4_8MMA_AtomIJNS4_4SM904GMMA29MMA_64x64x8_F32TF32TF32_SS_TNILNSO_7ScaleInE1ELSQ_1EEEEEENS4_6LayoutINS5_IJSC_SC_SC_EEENS5_IJNSA_ILi0EEESV_SV_EEEEENS5_IJNS4_10UnderscoreESY_SY_EEEEENS4_23SM90_TMA_LOAD_MULTICASTENS4_14ComposedLayoutINS4_7SwizzleILi3ELi4ELi3EEENS4_18smem_ptr_flag_bitsILi32EEENST_INS5_IJNSA_ILi8EEENSA_ILi32EEEEEENS5_IJS18_SC_EEEEEEEvNS4_8identityES11_S1C_vS1D_EENS_8epilogue10collective6detail29Sm90TmaWarpSpecializedAdapterINS1G_15DefaultEpilogueISJ_SK_SK_NS1F_6thread17LinearCombinationISJ_Li1EffLNS1K_9ScaleType4KindE0ELNS_15FloatRoundStyleE2ESJ_EENS1_15EpilogueDefaultEEEEEvvEEEEvNT_6ParamsE --------------------------
	.section	.nv.info._ZN7cutlass13device_kernelINS_4gemm6kernel13GemmUniversalIN4cute5tupleIJiiiiEEENS1_10collective13CollectiveMmaINS1_34MainloopSm90TmaGmmaWarpSpecializedILi4ENS5_IJNS4_1CILi2EEESB_NSA_ILi1EEEEEENS1_32KernelTmaWarpSpecializedPingpongEEENS5_IJNSA_ILi64EEESG_NSA_ILi128EEEEEENS_10tfloat32_tENS5_IJlSC_lEEESJ_SK_NS4_8TiledMMAINS4_8MMA_AtomIJNS4_4SM904GMMA29MMA_64x64x8_F32TF32TF32_SS_TNILNSO_7ScaleInE1ELSQ_1EEEEEENS4_6LayoutINS5_IJSC_SC_SC_EEENS5_IJNSA_ILi0EEESV_SV_EEEEENS5_IJNS4_10UnderscoreESY_SY_EEEEENS4_23SM90_TMA_LOAD_MULTICASTENS4_14ComposedLayoutINS4_7SwizzleILi3ELi4ELi3EEENS4_18smem_ptr_flag_bitsILi32EEENST_INS5_IJNSA_ILi8EEENSA_ILi32EEEEEENS5_IJS18_SC_EEEEEEEvNS4_8identityES11_S1C_vS1D_EENS_8epilogue10collective6detail29Sm90TmaWarpSpecializedAdapterINS1G_15DefaultEpilogueISJ_SK_SK_NS1F_6thread17LinearCombinationISJ_Li1EffLNS1K_9ScaleType4KindE0ELNS_15FloatRoundStyleE2ESJ_EENS1_15EpilogueDefaultEEEEEvvEEEEvNT_6ParamsE,"",@"SHT_CUDA_INFO"
	.sectionflags	@""
	.align	4


	//----- nvinfo : EIATTR_CUDA_API_VERSION
	.align		4
        /*0000*/ 	.byte	0x04, 0x37
        /*0002*/ 	.short	(.L_21 - .L_20)
.L_20:
        /*0004*/ 	.word	0x00000082


	//----- nvinfo : EIATTR_KPARAM_INFO
	.align		4
.L_21:
        /*0008*/ 	.byte	0x04, 0x17
        /*000a*/ 	.short	(.L_23 - .L_22)
.L_22:
        /*000c*/ 	.word	0x00000000
        /*0010*/ 	.short	0x0000
        /*0012*/ 	.short	0x0070
        /*0014*/ 	.byte	0x00, 0xf0, 0x01, 0x10


	//----- nvinfo : EIATTR_SPARSE_MMA_MASK
	.align		4
.L_23:
        /*0018*/ 	.byte	0x03, 0x50
        /*001a*/ 	.short	0x0000


	//----- nvinfo : EIATTR_MAXREG_COUNT
	.align		4
        /*001c*/ 	.byte	0x03, 0x1b
        /*001e*/ 	.short	0x00a8


	//----- nvinfo : EIATTR_NUM_BARRIERS
	.align		4
        /*0020*/ 	.byte	0x02, 0x4c
        /*0022*/ 	.byte	0x01
	.zero		1


	//----- nvinfo : EIATTR_EXTERNS
	.align		4
        /*0024*/ 	.byte	0x04, 0x0f
        /*0026*/ 	.short	(.L_25 - .L_24)


	//   ....[0]....
	.align		4
.L_24:
        /*0028*/ 	.word	index@(__assertfail)


	//----- nvinfo : EIATTR_MERCURY_ISA_VERSION
	.align		4
.L_25:
        /*002c*/ 	.byte	0x03, 0x5f
        /*002e*/ 	.short	0x0101


	//----- nvinfo : EIATTR_INT_WARP_WIDE_INSTR_OFFSETS
	.align		4
        /*0030*/ 	.byte	0x04, 0x31
        /*0032*/ 	.short	(.L_27 - .L_26)


	//   ....[0]....
.L_26:
        /*0034*/ 	.word	0x000005d0


	//   ....[1]....
        /*0038*/ 	.word	0x00000610


	//   ....[2]....
        /*003c*/ 	.word	0x000006a0


	//   ....[3]....
        /*0040*/ 	.word	0x000006b0


	//   ....[4]....
        /*0044*/ 	.word	0x000006d0


	//   ....[5]....
        /*0048*/ 	.word	0x000006f0


	//   ....[6]....
        /*004c*/ 	.word	0x000007e0


	//   ....[7]....
        /*0050*/ 	.word	0x00000800


	//   ....[8]....
        /*0054*/ 	.word	0x00002ce0


	//----- nvinfo : EIATTR_COOP_GROUP_MASK_REGIDS
	.align		4
.L_27:
        /*0058*/ 	.byte	0x04, 0x29
        /*005a*/ 	.short	(.L_29 - .L_28)


	//   ....[0]....
.L_28:
        /*005c*/ 	.word	0xffffffff


	//   ....[1]....
        /*0060*/ 	.word	0xffffffff


	//   ....[2]....
        /*0064*/ 	.word	0xffffffff


	//   ....[3]....
        /*0068*/ 	.word	0xffffffff


	//   ....[4]....
        /*006c*/ 	.word	0xffffffff


	//   ....[5]....
        /*0070*/ 	.word	0xffffffff


	//   ....[6]....
        /*0074*/ 	.word	0xffffffff


	//----- nvinfo : EIATTR_COOP_GROUP_INSTR_OFFSETS
	.align		4
.L_29:
        /*0078*/ 	.byte	0x04, 0x28
        /*007a*/ 	.short	(.L_31 - .L_30)


	//   ....[0]....
.L_30:
        /*007c*/ 	.word	0x00000060


	//   ....[1]....
        /*0080*/ 	.word	0x00000080


	//   ....[2]....
        /*0084*/ 	.word	0x00000180


	//   ....[3]....
        /*0088*/ 	.word	0x000003b0


	//   ....[4]....
        /*008c*/ 	.word	0x00000400


	//   ....[5]....
        /*0090*/ 	.word	0x000004c0


	//   ....[6]....
        /*0094*/ 	.word	0x00000980


	//----- nvinfo : EIATTR_REG_RECONFIG
	.align		4
.L_31:
        /*0098*/ 	.byte	0x01, 0x54
	.zero		2


	//----- nvinfo : EIATTR_SYSCALL_OFFSETS
	.align		4
        /*009c*/ 	.byte	0x04, 0x46
        /*009e*/ 	.short	(.L_33 - .L_32)


	//   ....[0]....
.L_32:
        /*00a0*/ 	.word	0x00001a50


	//----- nvinfo : EIATTR_MBARRIER_INSTR_OFFSETS
	.align		4
.L_33:
        /*00a4*/ 	.byte	0x04, 0x39
        /*00a6*/ 	.short	(.L_35 - .L_34)


	//   ....[0]....
.L_34:
        /*00a8*/ 	.word	0x00000300
        /*00ac*/ 	.word	0x000000ff
        /*00b0*/ 	.word	0x00000000
        /*00b4*/ 	.short	0x0100
        /*00b6*/ 	.byte	0x07
	.zero		1


	//   ....[1]....
        /*00b8*/ 	.word	0x00000310
        /*00bc*/ 	.word	0x000000ff
        /*00c0*/ 	.word	0x00000020
        /*00c4*/ 	.short	0x0100
        /*00c6*/ 	.byte	0x07
	.zero		1


	//   ....[2]....
        /*00c8*/ 	.word	0x00000320
        /*00cc*/ 	.word	0x000000ff
        /*00d0*/ 	.word	0x00000008
        /*00d4*/ 	.short	0x0100
        /*00d6*/ 	.byte	0x07
	.zero		1


	//   ....[3]....
        /*00d8*/ 	.word	0x00000330
        /*00dc*/ 	.word	0x000000ff
        /*00e0*/ 	.word	0x00000028
        /*00e4*/ 	.short	0x0100
        /*00e6*/ 	.byte	0x07
	.zero		1


	//   ....[4]....
        /*00e8*/ 	.word	0x00000340
        /*00ec*/ 	.word	0x000000ff
        /*00f0*/ 	.word	0x00000010
        /*00f4*/ 	.short	0x0100
        /*00f6*/ 	.byte	0x07
	.zero		1


	//   ....[5]....
        /*00f8*/ 	.word	0x00000350
        /*00fc*/ 	.word	0x000000ff
        /*0100*/ 	.word	0x00000030
        /*0104*/ 	.short	0x0100
        /*0106*/ 	.byte	0x07
	.zero		1


	//   ....[6]....
        /*0108*/ 	.word	0x00000360
        /*010c*/ 	.word	0x000000ff
        /*0110*/ 	.word	0x00000018
        /*0114*/ 	.short	0x0100
        /*0116*/ 	.byte	0x07
	.zero		1


	//   ....[7]....
        /*0118*/ 	.word	0x00000370
        /*011c*/ 	.word	0x000000ff
        /*0120*/ 	.word	0x00000038
        /*0124*/ 	.short	0x0100
        /*0126*/ 	.byte	0x07
	.zero		1


	//   ....[8]....
        /*0128*/ 	.word	0x00000840
        /*012c*/ 	.word	0x000000ff
        /*0130*/ 	.word	0x00000070
        /*0134*/ 	.short	0x0100
        /*0136*/ 	.byte	0x0c
	.zero		1


	//   ....[9]....
        /*0138*/ 	.word	0x000008a0
        /*013c*/ 	.word	0x000000ff
        /*0140*/ 	.word	0x00000078
        /*0144*/ 	.short	0x0100
        /*0146*/ 	.byte	0x0c
	.zero		1


	//   ....[10]....
        /*0148*/ 	.word	0x000008d0
        /*014c*/ 	.word	0x000000ff
        /*0150*/ 	.word	0x00000050
        /*0154*/ 	.short	0x0100
        /*0156*/ 	.byte	0x0d
	.zero		1


	//   ....[11]....
        /*0158*/ 	.word	0x00000910
        /*015c*/ 	.word	0x000000ff
        /*0160*/ 	.word	0x00000058
        /*0164*/ 	.short	0x0100
        /*0166*/ 	.byte	0x0d
	.zero		1


	//   ....[12]....
        /*0168*/ 	.word	0x00000920
        /*016c*/ 	.word	0x000000ff
        /*0170*/ 	.word	0x00000060
        /*0174*/ 	.short	0x0100
        /*0176*/ 	.byte	0x0d
	.zero		1


	//   ....[13]....
        /*0178*/ 	.word	0x00000930
        /*017c*/ 	.word	0x000000ff
        /*0180*/ 	.word	0x00000068
        /*0184*/ 	.short	0x0100
        /*0186*/ 	.byte	0x0d
	.zero		1


	//   ....[14]....
        /*0188*/ 	.word	0x00001910
        /*018c*/ 	.word	0x00000042
        /*0190*/ 	.word	0xfffffff8
        /*0194*/ 	.short	0x010a
        /*0196*/ 	.byte	0x3f
	.zero		1


	//   ....[15]....
        /*0198*/ 	.word	0x00001ae0
        /*019c*/ 	.word	0x00000003
        /*01a0*/ 	.word	0x00000000
        /*01a4*/ 	.short	0x010a
        /*01a6*/ 	.byte	0x3f
	.zero		1


	//   ....[16]....
        /*01a8*/ 	.word	0x00001b20
        /*01ac*/ 	.word	0x00000003
        /*01b0*/ 	.word	0x00000000
        /*01b4*/ 	.short	0x010a
        /*01b6*/ 	.byte	0x3f
	.zero		1


	//   ....[17]....
        /*01b8*/ 	.word	0x00002380
        /*01bc*/ 	.word	0x000000ff
        /*01c0*/ 	.word	0x00000000
        /*01c4*/ 	.short	0x010a
        /*01c6*/ 	.byte	0x05
	.zero		1


	//   ....[18]....
        /*01c8*/ 	.word	0x000023c0
        /*01cc*/ 	.word	0x000000ff
        /*01d0*/ 	.word	0x00000000
        /*01d4*/ 	.short	0x010a
        /*01d6*/ 	.byte	0x05
	.zero		1


	//   ....[19]....
        /*01d8*/ 	.word	0x00002b70
        /*01dc*/ 	.word	0x00000004
        /*01e0*/ 	.word	0x00000000
        /*01e4*/ 	.short	0x0101
        /*01e6*/ 	.byte	0x3f
	.zero		1


	//   ....[20]....
        /*01e8*/ 	.word	0x00002c70
        /*01ec*/ 	.word	0x00000046
        /*01f0*/ 	.word	0x00000000
        /*01f4*/ 	.short	0x0101
        /*01f6*/ 	.byte	0x30
	.zero		1


	//   ....[21]....
        /*01f8*/ 	.word	0x00002d60
        /*01fc*/ 	.word	0x00000000
        /*0200*/ 	.word	0x00000000
        /*0204*/ 	.short	0x0101
        /*0206*/ 	.byte	0x3f
	.zero		1


	//   ....[22]....
        /*0208*/ 	.word	0x00002dc0
        /*020c*/ 	.word	0x00000042
        /*0210*/ 	.word	0x00000008
        /*0214*/ 	.short	0x010a
        /*0216*/ 	.byte	0x3f
	.zero		1


	//   ....[23]....
        /*0218*/ 	.word	0x00005080
        /*021c*/ 	.word	0x00000043
        /*0220*/ 	.word	0x00000000
        /*0224*/ 	.short	0x0101
        /*0226*/ 	.byte	0x30
	.zero		1


	//   ....[24]....
        /*0228*/ 	.word	0x00005bb0
        /*022c*/ 	.word	0x00000007
        /*0230*/ 	.word	0x00000020
        /*0234*/ 	.short	0x010a
        /*0236*/ 	.byte	0x3f
	.zero		1


	//   ....[25]....
        /*0238*/ 	.word	0x000061c0
        /*023c*/ 	.word	0x00000003
        /*0240*/ 	.word	0x00000078
        /*0244*/ 	.short	0x0101
        /*0246*/ 	.byte	0x3f
	.zero		1


	//   ....[26]....
        /*0248*/ 	.word	0x00006950
        /*024c*/ 	.word	0x00000007
        /*0250*/ 	.word	0x00000000
        /*0254*/ 	.short	0x010a
        /*0256*/ 	.byte	0x3f
	.zero		1


	//   ....[27]....
        /*0258*/ 	.word	0x000069d0
        /*025c*/ 	.word	0x00000009
        /*0260*/ 	.word	0x00000000
        /*0264*/ 	.short	0x010a
        /*0266*/ 	.byte	0x3f
	.zero		1


	//   ....[28]....
        /*0268*/ 	.word	0x00006a60
        /*026c*/ 	.word	0x00000006
        /*0270*/ 	.word	0x00000000
        /*0274*/ 	.short	0x010a
        /*0276*/ 	.byte	0x3f
	.zero		1


	//   ....[29]....
        /*0278*/ 	.word	0x00006af0
        /*027c*/ 	.word	0x00000003
        /*0280*/ 	.word	0x00000000
        /*0284*/ 	.short	0x010a
        /*0286*/ 	.byte	0x3f
	.zero		1


	//   ....[30]....
        /*0288*/ 	.word	0x00006b50
        /*028c*/ 	.word	0x00000042
        /*0290*/ 	.word	0xfffffff8
        /*0294*/ 	.short	0x010a
        /*0296*/ 	.byte	0x3f
	.zero		1


	//   ....[31]....
        /*0298*/ 	.word	0x00006ba0
        /*029c*/ 	.word	0x00000003
        /*02a0*/ 	.word	0x00000000
        /*02a4*/ 	.short	0x010a
        /*02a6*/ 	.byte	0x3f
	.zero		1


	//   ....[32]....
        /*02a8*/ 	.word	0x00006c00
        /*02ac*/ 	.word	0x00000005
        /*02b0*/ 	.word	0x00000000
        /*02b4*/ 	.short	0x010a
        /*02b6*/ 	.byte	0x3f
	.zero		1


	//   ....[33]....
        /*02b8*/ 	.word	0x00006c50
        /*02bc*/ 	.word	0x00000042
        /*02c0*/ 	.word	0x00000008
        /*02c4*/ 	.short	0x010a
        /*02c6*/ 	.byte	0x3f
	.zero		1


	//   ....[34]....
        /*02c8*/ 	.word	0x00006d20
        /*02cc*/ 	.word	0x00000007
        /*02d0*/ 	.word	0x00000020
        /*02d4*/ 	.short	0x010a
        /*02d6*/ 	.byte	0x3f
	.zero		1


	//   ....[35]....
        /*02d8*/ 	.word	0x00006df0
        /*02dc*/ 	.word	0x00000007
        /*02e0*/ 	.word	0x00000000
        /*02e4*/ 	.short	0x010a
        /*02e6*/ 	.byte	0x3f
	.zero		1


	//   ....[36]....
        /*02e8*/ 	.word	0x00006e40
        /*02ec*/ 	.word	0x00000009
        /*02f0*/ 	.word	0x00000000
        /*02f4*/ 	.short	0x010a
        /*02f6*/ 	.byte	0x3f
	.zero		1


	//   ....[37]....
        /*02f8*/ 	.word	0x00006e90
        /*02fc*/ 	.word	0x00000006
        /*0300*/ 	.word	0x00000000
        /*0304*/ 	.short	0x010a
        /*0306*/ 	.byte	0x3f
	.zero		1


	//----- nvinfo : EIATTR_NUM_MBARRIERS
	.align		4
.L_35:
        /*0308*/ 	.byte	0x03, 0x38
        /*030a*/ 	.short	0x000e


	//----- nvinfo : EIATTR_EXIT_INSTR_OFFSETS
	.align		4
        /*030c*/ 	.byte	0x04, 0x1c
        /*030e*/ 	.short	(.L_37 - .L_36)


	//   ....[0]....
.L_36:
        /*0310*/ 	.word	0x000014a0


	//   ....[1]....
        /*0314*/ 	.word	0x00001500


	//   ....[2]....
        /*0318*/ 	.word	0x000057c0


	//   ....[3]....
        /*031c*/ 	.word	0x000057f0


	//   ....[4]....
        /*0320*/ 	.word	0x00006b40


	//----- nvinfo : EIATTR_MAX_THREADS
	.align		4
.L_37:
        /*0324*/ 	.byte	0x04, 0x05
        /*0326*/ 	.short	(.L_39 - .L_38)
.L_38:
        /*0328*/ 	.word	0x00000180
        /*032c*/ 	.word	0x00000001
        /*0330*/ 	.word	0x00000001


	//----- nvinfo : EIATTR_CRS_STACK_SIZE
	.align		4
.L_39:
        /*0334*/ 	.byte	0x04, 0x1e
        /*0336*/ 	.short	(.L_41 - .L_40)
.L_40:
        /*0338*/ 	.word	0x00000000


	//----- nvinfo : EIATTR_CBANK_PARAM_SIZE
	.align		4
.L_41:
        /*033c*/ 	.byte	0x03, 0x19
        /*033e*/ 	.short	0x0470


	//----- nvinfo : EIATTR_PARAM_CBANK
	.align		4
        /*0340*/ 	.byte	0x04, 0x0a
        /*0342*/ 	.short	(.L_43 - .L_42)
	.align		4
.L_42:
        /*0344*/ 	.word	index@(.nv.constant0._ZN7cutlass13device_kernelINS_4gemm6kernel13GemmUniversalIN4cute5tupleIJiiiiEEENS1_10collective13CollectiveMmaINS1_34MainloopSm90TmaGmmaWarpSpecializedILi4ENS5_IJNS4_1CILi2EEESB_NSA_ILi1EEEEEENS1_32KernelTmaWarpSpecializedPingpongEEENS5_IJNSA_ILi64EEESG_NSA_ILi128EEEEEENS_10tfloat32_tENS5_IJlSC_lEEESJ_SK_NS4_8TiledMMAINS4_8MMA_AtomIJNS4_4SM904GMMA29MMA_64x64x8_F32TF32TF32_SS_TNILNSO_7ScaleInE1ELSQ_1EEEEEENS4_6LayoutINS5_IJSC_SC_SC_EEENS5_IJNSA_ILi0EEESV_SV_EEEEENS5_IJNS4_10UnderscoreESY_SY_EEEEENS4_23SM90_TMA_LOAD_MULTICASTENS4_14ComposedLayoutINS4_7SwizzleILi3ELi4ELi3EEENS4_18smem_ptr_flag_bitsILi32EEENST_INS5_IJNSA_ILi8EEENSA_ILi32EEEEEENS5_IJS18_SC_EEEEEEEvNS4_8identityES11_S1C_vS1D_EENS_8epilogue10collective6detail29Sm90TmaWarpSpecializedAdapterINS1G_15DefaultEpilogueISJ_SK_SK_NS1F_6thread17LinearCombinationISJ_Li1EffLNS1K_9ScaleType4KindE0ELNS_15FloatRoundStyleE2ESJ_EENS1_15EpilogueDefaultEEEEEvvEEEEvNT_6ParamsE)
        /*0348*/ 	.short	0x0210
        /*034a*/ 	.short	0x0470


	//----- nvinfo : EIATTR_SW_WAR
	.align		4
.L_43:
        /*034c*/ 	.byte	0x04, 0x36
        /*034e*/ 	.short	(.L_45 - .L_44)
.L_44:
        /*0350*/ 	.word	0x00000008
.L_45:


//--------------------- .nv.callgraph             --------------------------
	.section	.nv.callgraph,"",@"SHT_CUDA_CALLGRAPH"
	.align	4
	.sectionentsize	8
	.align		4
        /*0000*/ 	.word	0x00000000
	.align		4
        /*0004*/ 	.word	0xffffffff
	.align		4
        /*0008*/ 	.word	index@(_ZN7cutlass13device_kernelINS_4gemm6kernel13GemmUniversalIN4cute5tupleIJiiiiEEENS1_10collective13CollectiveMmaINS1_34MainloopSm90TmaGmmaWarpSpecializedILi4ENS5_IJNS4_1CILi2EEESB_NSA_ILi1EEEEEENS1_32KernelTmaWarpSpecializedPingpongEEENS5_IJNSA_ILi64EEESG_NSA_ILi128EEEEEENS_10tfloat32_tENS5_IJlSC_lEEESJ_SK_NS4_8TiledMMAINS4_8MMA_AtomIJNS4_4SM904GMMA29MMA_64x64x8_F32TF32TF32_SS_TNILNSO_7ScaleInE1ELSQ_1EEEEEENS4_6LayoutINS5_IJSC_SC_SC_EEENS5_IJNSA_ILi0EEESV_SV_EEEEENS5_IJNS4_10UnderscoreESY_SY_EEEEENS4_23SM90_TMA_LOAD_MULTICASTENS4_14ComposedLayoutINS4_7SwizzleILi3ELi4ELi3EEENS4_18smem_ptr_flag_bitsILi32EEENST_INS5_IJNSA_ILi8EEENSA_ILi32EEEEEENS5_IJS18_SC_EEEEEEEvNS4_8identityES11_S1C_vS1D_EENS_8epilogue10collective6detail29Sm90TmaWarpSpecializedAdapterINS1G_15DefaultEpilogueISJ_SK_SK_NS1F_6thread17LinearCombinationISJ_Li1EffLNS1K_9ScaleType4KindE0ELNS_15FloatRoundStyleE2ESJ_EENS1_15EpilogueDefaultEEEEEvvEEEEvNT_6ParamsE)
	.align		4
        /*000c*/ 	.word	index@(__assertfail)
	.align		4
        /*0010*/ 	.word	0x00000000
	.align		4
        /*0014*/ 	.word	0xfffffffe
	.align		4
        /*0018*/ 	.word	0x00000000
	.align		4
        /*001c*/ 	.word	0xfffffffd
	.align		4
        /*0020*/ 	.word	0x00000000
	.align		4
        /*0024*/ 	.word	0xfffffffc


//--------------------- .nv.constant4             --------------------------
	.section	.nv.constant4,"a",@progbits
	.align	8
	.align		8
.nv.constant4:
        /*0000*/ 	.dword	__assertfail
	.align		8
        /*0008*/ 	.dword	__unnamed_1
	.align		8
        /*0010*/ 	.dword	_ZN39_INTERNAL_6974167c_4_k_cu_6c4629d6_68174cuda3std3__45__cpo5beginE
	.align		8
        /*0018*/ 	.dword	_ZN39_INTERNAL_6974167c_4_k_cu_6c4629d6_68174cuda3std3__45__cpo3endE
	.align		8
        /*0020*/ 	.dword	_ZN39_INTERNAL_6974167c_4_k_cu_6c4629d6_68174cuda3std3__45__cpo6cbeginE
	.align		8
        /*0028*/ 	.dword	_ZN39_INTERNAL_6974167c_4_k_cu_6c4629d6_68174cuda3std3__45__cpo4cendE
	.align		8
        /*0030*/ 	.dword	_ZN39_INTERNAL_6974167c_4_k_cu_6c4629d6_68174cuda3std3__441_GLOBAL__N__6974167c_4_k_cu_6c4629d6_68176ignoreE
	.align		8
        /*0038*/ 	.dword	_ZN39_INTERNAL_6974167c_4_k_cu_6c4629d6_68174cuda3std3__419piecewise_constructE
	.align		8
        /*0040*/ 	.dword	_ZN39_INTERNAL_6974167c_4_k_cu_6c4629d6_68174cuda3std3__48in_placeE
	.align		8
        /*0048*/ 	.dword	_ZN39_INTERNAL_6974167c_4_k_cu_6c4629d6_68174cuda3std6ranges3__45__cpo4swapE
	.align		8
        /*0050*/ 	.dword	_ZN39_INTERNAL_6974167c_4_k_cu_6c4629d6_68174cuda3std6ranges3__45__cpo9iter_moveE
	.align		8
        /*0058*/ 	.dword	_ZN39_INTERNAL_6974167c_4_k_cu_6c4629d6_68174cute7productE
	.align		8
        /*0060*/ 	.dword	_ZN39_INTERNAL_6974167c_4_k_cu_6c4629d6_68174cute1_E
	.align		8
        /*0068*/ 	.dword	$str$22
	.align		8
        /*0070*/ 	.dword	$str$23


//--------------------- .text._ZN7cutlass13device_kernelINS_4gemm6kernel13GemmUniversalIN4cute5tupleIJiiiiEEENS1_10collective13CollectiveMmaINS1_34MainloopSm90TmaGmmaWarpSpecializedILi4ENS5_IJNS4_1CILi2EEESB_NSA_ILi1EEEEEENS1_32KernelTmaWarpSpecializedPingpongEEENS5_IJNSA_ILi64EEESG_NSA_ILi128EEEEEENS_10tfloat32_tENS5_IJlSC_lEEESJ_SK_NS4_8TiledMMAINS4_8MMA_AtomIJNS4_4SM904GMMA29MMA_64x64x8_F32TF32TF32_SS_TNILNSO_7ScaleInE1ELSQ_1EEEEEENS4_6LayoutINS5_IJSC_SC_SC_EEENS5_IJNSA_ILi0EEESV_SV_EEEEENS5_IJNS4_10UnderscoreESY_SY_EEEEENS4_23SM90_TMA_LOAD_MULTICASTENS4_14ComposedLayoutINS4_7SwizzleILi3ELi4ELi3EEENS4_18smem_ptr_flag_bitsILi32EEENST_INS5_IJNSA_ILi8EEENSA_ILi32EEEEEENS5_IJS18_SC_EEEEEEEvNS4_8identityES11_S1C_vS1D_EENS_8epilogue10collective6detail29Sm90TmaWarpSpecializedAdapterINS1G_15DefaultEpilogueISJ_SK_SK_NS1F_6thread17LinearCombinationISJ_Li1EffLNS1K_9ScaleType4KindE0ELNS_15FloatRoundStyleE2ESJ_EENS1_15EpilogueDefaultEEEEEvvEEEEvNT_6ParamsE --------------------------
	.section	.text._ZN7cutlass13device_kernelINS_4gemm6kernel13GemmUniversalIN4cute5tupleIJiiiiEEENS1_10collective13CollectiveMmaINS1_34MainloopSm90TmaGmmaWarpSpecializedILi4ENS5_IJNS4_1CILi2EEESB_NSA_ILi1EEEEEENS1_32KernelTmaWarpSpecializedPingpongEEENS5_IJNSA_ILi64EEESG_NSA_ILi128EEEEEENS_10tfloat32_tENS5_IJlSC_lEEESJ_SK_NS4_8TiledMMAINS4_8MMA_AtomIJNS4_4SM904GMMA29MMA_64x64x8_F32TF32TF32_SS_TNILNSO_7ScaleInE1ELSQ_1EEEEEENS4_6LayoutINS5_IJSC_SC_SC_EEENS5_IJNSA_ILi0EEESV_SV_EEEEENS5_IJNS4_10UnderscoreESY_SY_EEEEENS4_23SM90_TMA_LOAD_MULTICASTENS4_14ComposedLayoutINS4_7SwizzleILi3ELi4ELi3EEENS4_18smem_ptr_flag_bitsILi32EEENST_INS5_IJNSA_ILi8EEENSA_ILi32EEEEEENS5_IJS18_SC_EEEEEEEvNS4_8identityES11_S1C_vS1D_EENS_8epilogue10collective6detail29Sm90TmaWarpSpecializedAdapterINS1G_15DefaultEpilogueISJ_SK_SK_NS1F_6thread17LinearCombinationISJ_Li1EffLNS1K_9ScaleType4KindE0ELNS_15FloatRoundStyleE2ESJ_EENS1_15EpilogueDefaultEEEEEvvEEEEvNT_6ParamsE,"ax",@progbits
	.align	128
.text._ZN7cutlass13device_kernelINS_4gemm6kernel13GemmUniversalIN4cute5tupleIJiiiiEEENS1_10collective13CollectiveMmaINS1_34MainloopSm90TmaGmmaWarpSpecializedILi4ENS5_IJNS4_1CILi2EEESB_NSA_ILi1EEEEEENS1_32KernelTmaWarpSpecializedPingpongEEENS5_IJNSA_ILi64EEESG_NSA_ILi128EEEEEENS_10tfloat32_tENS5_IJlSC_lEEESJ_SK_NS4_8TiledMMAINS4_8MMA_AtomIJNS4_4SM904GMMA29MMA_64x64x8_F32TF32TF32_SS_TNILNSO_7ScaleInE1ELSQ_1EEEEEENS4_6LayoutINS5_IJSC_SC_SC_EEENS5_IJNSA_ILi0EEESV_SV_EEEEENS5_IJNS4_10UnderscoreESY_SY_EEEEENS4_23SM90_TMA_LOAD_MULTICASTENS4_14ComposedLayoutINS4_7SwizzleILi3ELi4ELi3EEENS4_18smem_ptr_flag_bitsILi32EEENST_INS5_IJNSA_ILi8EEENSA_ILi32EEEEEENS5_IJS18_SC_EEEEEEEvNS4_8identityES11_S1C_vS1D_EENS_8epilogue10collective6detail29Sm90TmaWarpSpecializedAdapterINS1G_15DefaultEpilogueISJ_SK_SK_NS1F_6thread17LinearCombinationISJ_Li1EffLNS1K_9ScaleType4KindE0ELNS_15FloatRoundStyleE2ESJ_EENS1_15EpilogueDefaultEEEEEvvEEEEvNT_6ParamsE:
        .type           _ZN7cutlass13device_kernelINS_4gemm6kernel13GemmUniversalIN4cute5tupleIJiiiiEEENS1_10collective13CollectiveMmaINS1_34MainloopSm90TmaGmmaWarpSpecializedILi4ENS5_IJNS4_1CILi2EEESB_NSA_ILi1EEEEEENS1_32KernelTmaWarpSpecializedPingpongEEENS5_IJNSA_ILi64EEESG_NSA_ILi128EEEEEENS_10tfloat32_tENS5_IJlSC_lEEESJ_SK_NS4_8TiledMMAINS4_8MMA_AtomIJNS4_4SM904GMMA29MMA_64x64x8_F32TF32TF32_SS_TNILNSO_7ScaleInE1ELSQ_1EEEEEENS4_6LayoutINS5_IJSC_SC_SC_EEENS5_IJNSA_ILi0EEESV_SV_EEEEENS5_IJNS4_10UnderscoreESY_SY_EEEEENS4_23SM90_TMA_LOAD_MULTICASTENS4_14ComposedLayoutINS4_7SwizzleILi3ELi4ELi3EEENS4_18smem_ptr_flag_bitsILi32EEENST_INS5_IJNSA_ILi8EEENSA_ILi32EEEEEENS5_IJS18_SC_EEEEEEEvNS4_8identityES11_S1C_vS1D_EENS_8epilogue10collective6detail29Sm90TmaWarpSpecializedAdapterINS1G_15DefaultEpilogueISJ_SK_SK_NS1F_6thread17LinearCombinationISJ_Li1EffLNS1K_9ScaleType4KindE0ELNS_15FloatRoundStyleE2ESJ_EENS1_15EpilogueDefaultEEEEEvvEEEEvNT_6ParamsE,@function
        .size           _ZN7cutlass13device_kernelINS_4gemm6kernel13GemmUniversalIN4cute5tupleIJiiiiEEENS1_10collective13CollectiveMmaINS1_34MainloopSm90TmaGmmaWarpSpecializedILi4ENS5_IJNS4_1CILi2EEESB_NSA_ILi1EEEEEENS1_32KernelTmaWarpSpecializedPingpongEEENS5_IJNSA_ILi64EEESG_NSA_ILi128EEEEEENS_10tfloat32_tENS5_IJlSC_lEEESJ_SK_NS4_8TiledMMAINS4_8MMA_AtomIJNS4_4SM904GMMA29MMA_64x64x8_F32TF32TF32_SS_TNILNSO_7ScaleInE1ELSQ_1EEEEEENS4_6LayoutINS5_IJSC_SC_SC_EEENS5_IJNSA_ILi0EEESV_SV_EEEEENS5_IJNS4_10UnderscoreESY_SY_EEEEENS4_23SM90_TMA_LOAD_MULTICASTENS4_14ComposedLayoutINS4_7SwizzleILi3ELi4ELi3EEENS4_18smem_ptr_flag_bitsILi32EEENST_INS5_IJNSA_ILi8EEENSA_ILi32EEEEEENS5_IJS18_SC_EEEEEEEvNS4_8identityES11_S1C_vS1D_EENS_8epilogue10collective6detail29Sm90TmaWarpSpecializedAdapterINS1G_15DefaultEpilogueISJ_SK_SK_NS1F_6thread17LinearCombinationISJ_Li1EffLNS1K_9ScaleType4KindE0ELNS_15FloatRoundStyleE2ESJ_EENS1_15EpilogueDefaultEEEEEvvEEEEvNT_6ParamsE,(.L_x_136 - _ZN7cutlass13device_kernelINS_4gemm6kernel13GemmUniversalIN4cute5tupleIJiiiiEEENS1_10collective13CollectiveMmaINS1_34MainloopSm90TmaGmmaWarpSpecializedILi4ENS5_IJNS4_1CILi2EEESB_NSA_ILi1EEEEEENS1_32KernelTmaWarpSpecializedPingpongEEENS5_IJNSA_ILi64EEESG_NSA_ILi128EEEEEENS_10tfloat32_tENS5_IJlSC_lEEESJ_SK_NS4_8TiledMMAINS4_8MMA_AtomIJNS4_4SM904GMMA29MMA_64x64x8_F32TF32TF32_SS_TNILNSO_7ScaleInE1ELSQ_1EEEEEENS4_6LayoutINS5_IJSC_SC_SC_EEENS5_IJNSA_ILi0EEESV_SV_EEEEENS5_IJNS4_10UnderscoreESY_SY_EEEEENS4_23SM90_TMA_LOAD_MULTICASTENS4_14ComposedLayoutINS4_7SwizzleILi3ELi4ELi3EEENS4_18smem_ptr_flag_bitsILi32EEENST_INS5_IJNSA_ILi8EEENSA_ILi32EEEEEENS5_IJS18_SC_EEEEEEEvNS4_8identityES11_S1C_vS1D_EENS_8epilogue10collective6detail29Sm90TmaWarpSpecializedAdapterINS1G_15DefaultEpilogueISJ_SK_SK_NS1F_6thread17LinearCombinationISJ_Li1EffLNS1K_9ScaleType4KindE0ELNS_15FloatRoundStyleE2ESJ_EENS1_15EpilogueDefaultEEEEEvvEEEEvNT_6ParamsE)
        .other          _ZN7cutlass13device_kernelINS_4gemm6kernel13GemmUniversalIN4cute5tupleIJiiiiEEENS1_10collective13CollectiveMmaINS1_34MainloopSm90TmaGmmaWarpSpecializedILi4ENS5_IJNS4_1CILi2EEESB_NSA_ILi1EEEEEENS1_32KernelTmaWarpSpecializedPingpongEEENS5_IJNSA_ILi64EEESG_NSA_ILi128EEEEEENS_10tfloat32_tENS5_IJlSC_lEEESJ_SK_NS4_8TiledMMAINS4_8MMA_AtomIJNS4_4SM904GMMA29MMA_64x64x8_F32TF32TF32_SS_TNILNSO_7ScaleInE1ELSQ_1EEEEEENS4_6LayoutINS5_IJSC_SC_SC_EEENS5_IJNSA_ILi0EEESV_SV_EEEEENS5_IJNS4_10UnderscoreESY_SY_EEEEENS4_23SM90_TMA_LOAD_MULTICASTENS4_14ComposedLayoutINS4_7SwizzleILi3ELi4ELi3EEENS4_18smem_ptr_flag_bitsILi32EEENST_INS5_IJNSA_ILi8EEENSA_ILi32EEEEEENS5_IJS18_SC_EEEEEEEvNS4_8identityES11_S1C_vS1D_EENS_8epilogue10collective6detail29Sm90TmaWarpSpecializedAdapterINS1G_15DefaultEpilogueISJ_SK_SK_NS1F_6thread17LinearCombinationISJ_Li1EffLNS1K_9ScaleType4KindE0ELNS_15FloatRoundStyleE2ESJ_EENS1_15EpilogueDefaultEEEEEvvEEEEvNT_6ParamsE,@"STO_CUDA_ENTRY STV_DEFAULT"
_ZN7cutlass13device_kernelINS_4gemm6kernel13GemmUniversalIN4cute5tupleIJiiiiEEENS1_10collective13CollectiveMmaINS1_34MainloopSm90TmaGmmaWarpSpecializedILi4ENS5_IJNS4_1CILi2EEESB_NSA_ILi1EEEEEENS1_32KernelTmaWarpSpecializedPingpongEEENS5_IJNSA_ILi64EEESG_NSA_ILi128EEEEEENS_10tfloat32_tENS5_IJlSC_lEEESJ_SK_NS4_8TiledMMAINS4_8MMA_AtomIJNS4_4SM904GMMA29MMA_64x64x8_F32TF32TF32_SS_TNILNSO_7ScaleInE1ELSQ_1EEEEEENS4_6LayoutINS5_IJSC_SC_SC_EEENS5_IJNSA_ILi0EEESV_SV_EEEEENS5_IJNS4_10UnderscoreESY_SY_EEEEENS4_23SM90_TMA_LOAD_MULTICASTENS4_14ComposedLayoutINS4_7SwizzleILi3ELi4ELi3EEENS4_18smem_ptr_flag_bitsILi32EEENST_INS5_IJNSA_ILi8EEENSA_ILi32EEEEEENS5_IJS18_SC_EEEEEEEvNS4_8identityES11_S1C_vS1D_EENS_8epilogue10collective6detail29Sm90TmaWarpSpecializedAdapterINS1G_15DefaultEpilogueISJ_SK_SK_NS1F_6thread17LinearCombinationISJ_Li1EffLNS1K_9ScaleType4KindE0ELNS_15FloatRoundStyleE2ESJ_EENS1_15EpilogueDefaultEEEEEvvEEEEvNT_6ParamsE:
[----:B------:R-:W0:Y:S01]  /*0000*/  LDC R1, c[0x0][0x28] ;  /* 0x00000a00ff017b82 */ /* 0x000e220000000800 */
[----:B------:R-:W1:Y:S01]  /*0010*/  S2R R3, SR_TID.X ;  /* 0x0000000000037919 */ /* 0x000e620000002100 */
[----:B------:R-:W-:Y:S01]  /*0020*/  ELECT P0, URZ, PT ;  /* 0x00000000003f782f */ /* 0x000fe20003800000 */
[----:B------:R-:W-:Y:S01]  /*0030*/  BSSY B0, `(.L_x_0) ;  /* 0x0000014000007945 */ /* 0x000fe20003800000 */
[--C-:B-1----:R-:W-:Y:S02]  /*0040*/  SHF.R.U32.HI R0, RZ, 0x5, R3.reuse ;  /* 0x00000005ff007819 */ /* 0x102fe40000011603 */
[----:B------:R-:W-:-:S03]  /*0050*/  SHF.R.U32.HI R5, RZ, 0x7, R3 ;  /* 0x00000007ff057819 */ /* 0x000fc60000011603 */
[----:B------:R-:W1:Y:S02]  /*0060*/  SHFL.IDX PT, R2, R0, RZ, 0x1f ;  /* 0x00001fff00027589 */ /* 0x000e6400000e0000 */
[----:B-1----:R-:W-:Y:S02]  /*0070*/  R2UR UR6, R2 ;  /* 0x00000000020672ca */ /* 0x002fe400000e0000 */
[----:B------:R1:W2:Y:S11]  /*0080*/  SHFL.IDX PT, R2, R5, RZ, 0x1f ;  /* 0x00001fff05027589 */ /* 0x0002b600000e0000 */
[----:B------:R-:W-:-:S02]  /*0090*/  USHF.R.S32.HI UR4, URZ, 0x1f, UR6 ;  /* 0x0000001f3f047899 */ /* 0x000fc40008011406 */
[----:B------:R-:W-:Y:S02]  /*00a0*/  ISETP.NE.OR P0, PT, RZ, UR6, !P0 ;  /* 0x00000006ff007c0c */ /* 0x000fe4000c705670 */
[----:B------:R-:W-:-:S04]  /*00b0*/  ULEA.HI UR4, UR4, UR6, URZ, 0x2 ;  /* 0x0000000604047291 */ /* 0x000fc8000f8f103f */
[----:B------:R-:W-:-:S04]  /*00c0*/  ULOP3.LUT UR4, UR4, 0xfffffffc, URZ, 0xc0, !UPT ;  /* 0xfffffffc04047892 */ /* 0x000fc8000f8ec03f */
[----:B------:R-:W-:-:S03]  /*00d0*/  UIADD3 UR6, UR6, -UR4, URZ ;  /* 0x8000000406067290 */ /* 0x000fc6000fffe03f */
[----:B012---:R-:W-:Y:S09]  /*00e0*/  @P0 BRA `(.L_x_1) ;  /* 0x0000000000200947 */ /* 0x007ff20003800000 */
[----:B------:R-:W-:Y:S02]  /*00f0*/  ULDC.64 UR4, c[0x0][0x198] ;  /* 0x0000660000047ab9 */ /* 0x000fe40000000a00 */
[----:B------:R-:W-:Y:S02]  /*0100*/  UIADD3 UR8, UP0, UR4, 0xf0, URZ ;  /* 0x000000f004087890 */ /* 0x000fe4000ff1e03f */
[----:B------:R-:W-:Y:S02]  /*0110*/  UIADD3 UR4, UP1, UR4, 0x1f0, URZ ;  /* 0x000001f004047890 */ /* 0x000fe4000ff3e03f */
[----:B------:R-:W-:Y:S02]  /*0120*/  UIADD3.X UR9, URZ, UR5, URZ, UP0, !UPT ;  /* 0x000000053f097290 */ /* 0x000fe400087fe43f */
[----:B------:R-:W-:-:S07]  /*0130*/  UIADD3.X UR5, URZ, UR5, URZ, UP1, !UPT ;  /* 0x000000053f057290 */ /* 0x000fce0008ffe43f */
[----:B------:R0:W-:Y:S02]  /*0140*/  UTMACCTL.PF [UR8] ;  /* 0x00000000080079b9 */ /* 0x0001e40008040000 */
[----:B------:R0:W-:Y:S02]  /*0150*/  UTMACCTL.PF [UR4] ;  /* 0x00000000040079b9 */ /* 0x0001e40008040000 */
[----:B0-----:R-:W-:Y:S01]  /*0160*/  NOP ;  /* 0x0000000000007918 */ /* 0x001fe20000000000 */
.L_x_1:
[----:B------:R-:W-:Y:S05]  /*0170*/  BSYNC B0 ;  /* 0x0000000000007941 */ /* 0x000fea0003800000 */
.L_x_0:
[----:B------:R-:W0:Y:S01]  /*0180*/  SHFL.IDX PT, R6, R0, RZ, 0x1f ;  /* 0x00001fff00067589 */ /* 0x000e2200000e0000 */
[----:B------:R-:W-:Y:S01]  /*0190*/  R2UR UR19, R2 ;  /* 0x00000000021372ca */ /* 0x000fe200000e0000 */
[----:B------:R-:W-:-:S04]  /*01a0*/  UISETP.NE.AND UP0, UPT, UR6, 0x3, UPT ;  /* 0x000000030600788c */ /* 0x000fc8000bf05270 */
[----:B------:R-:W-:-:S08]  /*01b0*/  UISETP.EQ.OR UP0, UPT, UR6, URZ, !UP0 ;  /* 0x0000003f0600728c */ /* 0x000fd0000c702670 */
[----:B------:R-:W-:Y:S02]  /*01c0*/  UIADD3 UR14, UR19, -0x1, URZ ;  /* 0xffffffff130e7890 */ /* 0x000fe4000fffe03f */
[----:B------:R-:W-:Y:S02]  /*01d0*/  UISETP.EQ.AND UP0, UPT, UR19, URZ, UP0 ;  /* 0x0000003f1300728c */ /* 0x000fe40008702270 */
[----:B------:R-:W-:Y:S02]  /*01e0*/  UISETP.GE.U32.AND UP1, UPT, UR14, 0x2, UPT ;  /* 0x000000020e00788c */ /* 0x000fe4000bf26070 */
[----:B------:R-:W-:Y:S01]  /*01f0*/  USEL UR38, URZ, 0x1, !UP0 ;  /* 0x000000013f267887 */ /* 0x000fe2000c000000 */
[----:B0-----:R-:W-:-:S03]  /*0200*/  ISETP.NE.AND P0, PT, R6, RZ, PT ;  /* 0x000000ff0600720c */ /* 0x001fc60003f05270 */
[----:B------:R-:W-:-:S10]  /*0210*/  USEL UR38, UR38, 0x2, UP1 ;  /* 0x0000000226267887 */ /* 0x000fd40008800000 */
[----:B------:R-:W-:Y:S05]  /*0220*/  @P0 BRA `(.L_x_2) ;  /* 0x0000000000580947 */ /* 0x000fea0003800000 */
[----:B------:R-:W0:Y:S01]  /*0230*/  S2UR UR7, SR_CgaCtaId ;  /* 0x00000000000779c3 */ /* 0x000e220000008800 */
[----:B------:R-:W-:Y:S01]  /*0240*/  UMOV UR4, 0x400 ;  /* 0x0000040000047882 */ /* 0x000fe20000000000 */
[----:B------:R-:W-:Y:S01]  /*0250*/  UMOV UR5, 0x1 ;  /* 0x0000000100057882 */ /* 0x000fe20000000000 */
[----:B------:R-:W-:Y:S01]  /*0260*/  UMOV UR8, 0x3 ;  /* 0x0000000300087882 */ /* 0x000fe20000000000 */
[----:B------:R-:W-:Y:S01]  /*0270*/  ELECT P0, URZ, PT ;  /* 0x00000000003f782f */ /* 0x000fe20003800000 */
[----:B------:R-:W-:-:S04]  /*0280*/  UIADD3 UR8, -UR8, 0x100000, URZ ;  /* 0x0010000008087890 */ /* 0x000fc8000fffe13f */
[----:B------:R-:W-:Y:S02]  /*0290*/  USHF.L.U32 UR9, UR8, 0xb, URZ ;  /* 0x0000000b08097899 */ /* 0x000fe4000800063f */
[----:B------:R-:W-:Y:S02]  /*02a0*/  USHF.L.U32 UR8, UR8, 0x1, URZ ;  /* 0x0000000108087899 */ /* 0x000fe4000800063f */
[----:B0-----:R-:W-:Y:S02]  /*02b0*/  ULEA UR7, UR7, UR4, 0x18 ;  /* 0x0000000407077291 */ /* 0x001fe4000f8ec03f */
[----:B------:R-:W-:-:S04]  /*02c0*/  UIADD3 UR4, -UR5, 0x100000, URZ ;  /* 0x0010000005047890 */ /* 0x000fc8000fffe13f */
[----:B------:R-:W-:Y:S02]  /*02d0*/  USHF.L.U32 UR5, UR4, 0xb, URZ ;  /* 0x0000000b04057899 */ /* 0x000fe4000800063f */
[----:B------:R-:W-:Y:S01]  /*02e0*/  USHF.L.U32 UR4, UR4, 0x1, URZ ;  /* 0x0000000104047899 */ /* 0x000fe2000800063f */
[----:B------:R-:W0:Y:S11]  /*02f0*/  FENCE.VIEW.ASYNC.S ;  /* 0x00000000000073c6 */ /* 0x000e360000000000 */
[----:B0-----:R0:W1:Y:S01]  /*0300*/  SYNCS.EXCH.64 URZ, [UR7], UR4 ;  /* 0x00000004073f75b2 */ /* 0x0010620008000100 */
[----:B------:R0:W2:Y:S01]  /*0310*/  SYNCS.EXCH.64 URZ, [UR7+0x20], UR8 ;  /* 0x00002008073f75b2 */ /* 0x0000a20008000100 */
[----:B------:R0:W3:Y:S01]  /*0320*/  SYNCS.EXCH.64 URZ, [UR7+0x8], UR4 ;  /* 0x00000804073f75b2 */ /* 0x0000e20008000100 */
[----:B------:R0:W4:Y:S01]  /*0330*/  SYNCS.EXCH.64 URZ, [UR7+0x28], UR8 ;  /* 0x00002808073f75b2 */ /* 0x0001220008000100 */
[----:B------:R0:W0:Y:S01]  /*0340*/  SYNCS.EXCH.64 URZ, [UR7+0x10], UR4 ;  /* 0x00001004073f75b2 */ /* 0x0000220008000100 */
[----:B------:R0:W0:Y:S01]  /*0350*/  SYNCS.EXCH.64 URZ, [UR7+0x30], UR8 ;  /* 0x00003008073f75b2 */ /* 0x0000220008000100 */
[----:B------:R0:W0:Y:S01]  /*0360*/  SYNCS.EXCH.64 URZ, [UR7+0x18], UR4 ;  /* 0x00001804073f75b2 */ /* 0x0000220008000100 */
[----:B------:R0:W0:Y:S01]  /*0370*/  SYNCS.EXCH.64 URZ, [UR7+0x38], UR8 ;  /* 0x00003808073f75b2 */ /* 0x0000220008000100 */
[----:B------:R-:W-:Y:S01]  /*0380*/  NOP ;  /* 0x0000000000007918 */ /* 0x000fe20000000000 */
.L_x_2:
[----:B------:R-:W5:Y:S01]  /*0390*/  S2UR UR15, SR_CTAID.X ;  /* 0x00000000000f79c3 */ /* 0x000f620000002500 */
[----:B------:R-:W-:Y:S01]  /*03a0*/  SHF.R.S32.HI R2, RZ, 0x1f, R3 ;  /* 0x0000001fff027819 */ /* 0x000fe20000011403 */
[----:B------:R-:W1:Y:S01]  /*03b0*/  SHFL.IDX PT, R7, R0, RZ, 0x1f ;  /* 0x00001fff00077589 */ /* 0x000e6200000e0000 */
[----:B------:R-:W-:Y:S02]  /*03c0*/  ELECT P0, URZ, PT ;  /* 0x00000000003f782f */ /* 0x000fe40003800000 */
[----:B------:R-:W-:Y:S01]  /*03d0*/  SHF.R.S32.HI R11, RZ, 0x1f, R6 ;  /* 0x0000001fff0b7819 */ /* 0x000fe20000011406 */
[----:B0-----:R-:W-:Y:S01]  /*03e0*/  ULDC UR4, c[0x0][0x150] ;  /* 0x0000540000047ab9 */ /* 0x001fe20000000800 */
[----:B------:R-:W-:Y:S01]  /*03f0*/  LEA.HI R2, R2, R3, RZ, 0x7 ;  /* 0x0000000302027211 */ /* 0x000fe200078f38ff */
[----:B------:R-:W0:Y:S01]  /*0400*/  SHFL.IDX PT, R8, R0, RZ, 0x1f ;  /* 0x00001fff00087589 */ /* 0x000e2200000e0000 */
[----:B------:R-:W2:Y:S01]  /*0410*/  S2UR UR8, SR_CTAID.Y ;  /* 0x00000000000879c3 */ /* 0x000ea20000002600 */
[----:B------:R-:W-:-:S02]  /*0420*/  ELECT P1, URZ, PT ;  /* 0x00000000003f782f */ /* 0x000fc40003820000 */
[----:B------:R-:W-:Y:S01]  /*0430*/  LOP3.LUT R2, R2, 0xffffff80, RZ, 0xc0, !PT ;  /* 0xffffff8002027812 */ /* 0x000fe200078ec0ff */
[----:B------:R-:W-:Y:S01]  /*0440*/  ULDC UR7, c[0x0][0x144] ;  /* 0x0000510000077ab9 */ /* 0x000fe20000000800 */
[----:B------:R-:W-:Y:S01]  /*0450*/  LEA.HI R11, R11, R6, RZ, 0x2 ;  /* 0x000000060b0b7211 */ /* 0x000fe200078f10ff */
[----:B------:R-:W-:Y:S01]  /*0460*/  UMOV UR18, 0x80 ;  /* 0x0000008000127882 */ /* 0x000fe20000000000 */
[----:B------:R-:W-:Y:S01]  /*0470*/  NOP ;  /* 0x0000000000007918 */ /* 0x000fe20000000000 */
[----:B------:R-:W-:Y:S01]  /*0480*/  IMAD.IADD R4, R3, 0x1, -R2 ;  /* 0x0000000103047824 */ /* 0x000fe200078e0a02 */
[----:B------:R-:W-:Y:S01]  /*0490*/  LOP3.LUT R11, R11, 0x3ffffffc, RZ, 0xc0, !PT ;  /* 0x3ffffffc0b0b7812 */ /* 0x000fe200078ec0ff */
[----:B------:R-:W-:Y:S01]  /*04a0*/  NOP ;  /* 0x0000000000007918 */ /* 0x000fe20000000000 */
[----:B------:R-:W-:Y:S01]  /*04b0*/  ULDC UR17, c[0x0][0x148] ;  /* 0x0000520000117ab9 */ /* 0x000fe20000000800 */
[----:B------:R3:W3:Y:S01]  /*04c0*/  SHFL.IDX PT, R66, R5, RZ, 0x1f ;  /* 0x00001fff05427589 */ /* 0x0006e200000e0000 */
[----:B------:R-:W-:Y:S01]  /*04d0*/  SHF.R.S32.HI R9, RZ, 0x1f, R4 ;  /* 0x0000001fff097819 */ /* 0x000fe20000011404 */
[----:B------:R-:W-:Y:S01]  /*04e0*/  IMAD.IADD R11, R6, 0x1, -R11 ;  /* 0x00000001060b7824 */ /* 0x000fe200078e0a0b */
[----:B------:R-:W-:Y:S01]  /*04f0*/  ISETP.NE.AND P2, PT, RZ, UR19, PT ;  /* 0x00000013ff007c0c */ /* 0x000fe2000bf45270 */
[----:B------:R-:W-:Y:S01]  /*0500*/  IMAD.MOV.U32 R56, RZ, RZ, 0x1 ;  /* 0x00000001ff387424 */ /* 0x000fe200078e00ff */
[----:B-----5:R-:W-:-:S02]  /*0510*/  I2FP.F32.U32 R10, UR15 ;  /* 0x0000000f000a7c45 */ /* 0x020fc40008201000 */
[----:B------:R-:W-:Y:S02]  /*0520*/  LEA.HI R2, R9, R4, RZ, 0x3 ;  /* 0x0000000409027211 */ /* 0x000fe400078f18ff */
[----:B-1----:R-:W-:Y:S01]  /*0530*/  ISETP.NE.OR P0, PT, R7, RZ, !P0 ;  /* 0x000000ff0700720c */ /* 0x002fe20004705670 */
[----:B------:R-:W-:Y:S01]  /*0540*/  FMUL R10, R10, UR4 ;  /* 0x000000040a0a7c20 */ /* 0x000fe20008400000 */
[--C-:B------:R-:W-:Y:S01]  /*0550*/  SHF.R.S32.HI R7, RZ, 0x3, R2.reuse ;  /* 0x00000003ff077819 */ /* 0x100fe20000011402 */
[----:B------:R-:W-:Y:S01]  /*0560*/  ULDC UR4, c[0x0][0x154] ;  /* 0x0000550000047ab9 */ /* 0x000fe20000000800 */
[----:B------:R-:W-:Y:S02]  /*0570*/  SHF.R.S32.HI R2, RZ, 0x1f, R2 ;  /* 0x0000001fff027819 */ /* 0x000fe40000011402 */
[----:B0-----:R-:W-:Y:S01]  /*0580*/  ISETP.NE.OR P1, PT, R8, RZ, !P1 ;  /* 0x000000ff0800720c */ /* 0x001fe20004f25670 */
[----:B------:R-:W0:Y:S01]  /*0590*/  F2I.U32.TRUNC.NTZ R10, R10 ;  /* 0x0000000a000a7305 */ /* 0x000e22000020f000 */
[----:B------:R-:W-:-:S02]  /*05a0*/  LEA.HI R2, R2, R7, RZ, 0x2 ;  /* 0x0000000702027211 */ /* 0x000fc400078f10ff */
[----:B--2---:R-:W-:Y:S02]  /*05b0*/  I2FP.F32.U32 R0, UR8 ;  /* 0x0000000800007c45 */ /* 0x004fe40008201000 */
[----:B------:R-:W-:Y:S01]  /*05c0*/  LOP3.LUT R2, R2, 0xfffffffc, RZ, 0xc0, !PT ;  /* 0xfffffffc02027812 */ /* 0x000fe200078ec0ff */
[----:B------:R-:W-:Y:S02]  /*05d0*/  VOTEU.ALL UP0, P0 ;  /* 0x00000000003f7886 */ /* 0x000fe40000000000 */
[----:B------:R-:W-:Y:S02]  /*05e0*/  FMUL R6, R0, UR4 ;  /* 0x0000000400067c20 */ /* 0x000fe40008400000 */
[----:B------:R-:W-:Y:S01]  /*05f0*/  IMAD.IADD R2, R7, 0x1, -R2 ;  /* 0x0000000107027824 */ /* 0x000fe200078e0a02 */
[----:B------:R-:W1:Y:S01]  /*0600*/  @!UP0 S2UR UR11, SR_CgaCtaId ;  /* 0x00000000000b89c3 */ /* 0x000e620000008800 */
[----:B------:R-:W-:Y:S01]  /*0610*/  VOTEU.ALL UP1, P1 ;  /* 0x00000000003f7886 */ /* 0x000fe20000820000 */
[----:B------:R-:W-:Y:S01]  /*0620*/  @!UP0 UMOV UR10, 0x400 ;  /* 0x00000400000a8882 */ /* 0x000fe20000000000 */
[----:B------:R-:W-:Y:S01]  /*0630*/  IMAD R2, R11, 0x4, R2 ;  /* 0x000000040b027824 */ /* 0x000fe200078e0202 */
[----:B0-----:R-:W-:Y:S01]  /*0640*/  R2UR UR4, R10 ;  /* 0x000000000a0472ca */ /* 0x001fe200000e0000 */
[----:B------:R-:W0:Y:S01]  /*0650*/  F2I.U32.TRUNC.NTZ R6, R6 ;  /* 0x0000000600067305 */ /* 0x000e22000020f000 */
[----:B------:R-:W-:Y:S01]  /*0660*/  @!UP1 UMOV UR13, 0x400 ;  /* 0x00000400000d9882 */ /* 0x000fe20000000000 */
[C---:B------:R-:W-:Y:S01]  /*0670*/  IMAD.SHL.U32 R23, R2.reuse, 0x4, RZ ;  /* 0x0000000402177824 */ /* 0x040fe200078e00ff */
[----:B------:R-:W-:Y:S01]  /*0680*/  LEA.HI R0, R2, R2, RZ, 0x1 ;  /* 0x0000000202007211 */ /* 0x000fe200078f08ff */
[----:B------:R-:W2:Y:S01]  /*0690*/  @!UP1 S2UR UR16, SR_CgaCtaId ;  /* 0x00000000001099c3 */ /* 0x000ea20000008800 */
[----:B------:R-:W-:Y:S01]  /*06a0*/  VOTEU.ALL UP2, P1 ;  /* 0x00000000003f7886 */ /* 0x000fe20000840000 */
[----:B------:R-:W-:Y:S01]  /*06b0*/  VOTEU.ALL UP3, P1 ;  /* 0x00000000003f7886 */ /* 0x000fe20000860000 */
[----:B------:R-:W-:Y:S01]  /*06c0*/  LOP3.LUT R7, R0, 0xfffffffe, RZ, 0xc0, !PT ;  /* 0xfffffffe00077812 */ /* 0x000fe200078ec0ff */
[----:B------:R-:W-:Y:S01]  /*06d0*/  VOTEU.ALL UP4, P1 ;  /* 0x00000000003f7886 */ /* 0x000fe20000880000 */
[----:B------:R-:W-:Y:S01]  /*06e0*/  LOP3.LUT R23, R2, 0xc, R23, 0x78, !PT ;  /* 0x0000000c02177812 */ /* 0x000fe200078e7817 */
[----:B------:R-:W-:-:S02]  /*06f0*/  VOTEU.ALL UP5, P1 ;  /* 0x00000000003f7886 */ /* 0x000fc400008a0000 */
[----:B------:R-:W-:Y:S01]  /*0700*/  IMAD.IADD R7, R2, 0x1, -R7 ;  /* 0x0000000102077824 */ /* 0x000fe200078e0a07 */
[----:B------:R-:W-:Y:S01]  /*0710*/  UIADD3 UR4, -UR4, URZ, URZ ;  /* 0x0000003f04047290 */ /* 0x000fe2000fffe13f */
[----:B------:R-:W5:Y:S01]  /*0720*/  LDC R2, c[0x0][0x140] ;  /* 0x00005000ff027b82 */ /* 0x000f620000000800 */
[----:B0-----:R-:W-:Y:S02]  /*0730*/  R2UR UR9, R6 ;  /* 0x00000000060972ca */ /* 0x001fe400000e0000 */
[----:B------:R-:W-:Y:S02]  /*0740*/  UIMAD UR7, UR7, UR4, UR15 ;  /* 0x00000004070772a4 */ /* 0x000fe4000f8e020f */
[----:B-1----:R-:W-:Y:S01]  /*0750*/  @!UP0 ULEA UR12, UR11, UR10, 0x18 ;  /* 0x0000000a0b0c8291 */ /* 0x002fe2000f8ec03f */
[----:B------:R-:W-:Y:S01]  /*0760*/  UMOV UR4, 0x20 ;  /* 0x0000002000047882 */ /* 0x000fe20000000000 */
[----:B------:R-:W-:-:S04]  /*0770*/  @!UP1 UIADD3 UR10, -UR18, 0x100000, URZ ;  /* 0x00100000120a9890 */ /* 0x000fc8000fffe13f */
[----:B------:R-:W-:Y:S02]  /*0780*/  @!UP1 USHF.L.U32 UR11, UR10, 0xb, URZ ;  /* 0x0000000b0a0b9899 */ /* 0x000fe4000800063f */
[----:B------:R-:W-:Y:S01]  /*0790*/  @!UP1 USHF.L.U32 UR10, UR10, 0x1, URZ ;  /* 0x000000010a0a9899 */ /* 0x000fe2000800063f */
[----:B------:R-:W-:Y:S01]  /*07a0*/  ISETP.NE.AND P3, PT, R7, UR7, PT ;  /* 0x0000000707007c0c */ /* 0x000fe2000bf65270 */
[----:B------:R-:W-:-:S04]  /*07b0*/  @!UP0 UIADD3 UR4, -UR4, 0x100000, URZ ;  /* 0x0010000004048890 */ /* 0x000fc8000fffe13f */
[----:B------:R-:W-:Y:S02]  /*07c0*/  @!UP0 USHF.L.U32 UR5, UR4, 0xb, URZ ;  /* 0x0000000b04058899 */ /* 0x000fe4000800063f */
[----:B------:R-:W-:Y:S01]  /*07d0*/  @!UP0 USHF.L.U32 UR4, UR4, 0x1, URZ ;  /* 0x0000000104048899 */ /* 0x000fe2000800063f */
[----:B------:R-:W-:Y:S01]  /*07e0*/  VOTEU.ALL UP0, P0 ;  /* 0x00000000003f7886 */ /* 0x000fe20000000000 */
[----:B--2---:R-:W-:Y:S01]  /*07f0*/  @!UP1 ULEA UR13, UR16, UR13, 0x18 ;  /* 0x0000000d100d9291 */ /* 0x004fe2000f8ec03f */
[----:B------:R-:W-:Y:S01]  /*0800*/  VOTEU.ALL UP1, P0 ;  /* 0x00000000003f7886 */ /* 0x000fe20000020000 */
[----:B------:R-:W-:Y:S01]  /*0810*/  UIADD3 UR9, -UR9, URZ, URZ ;  /* 0x0000003f09097290 */ /* 0x000fe2000fffe13f */
[----:B------:R-:W-:Y:S01]  /*0820*/  LOP3.LUT P0, RZ, R4, 0x7, RZ, 0xc0, !PT ;  /* 0x0000000704ff7812 */ /* 0x000fe2000780c0ff */
[----:B------:R-:W0:Y:S06]  /*0830*/  FENCE.VIEW.ASYNC.S ;  /* 0x00000000000073c6 */ /* 0x000e2c0000000000 */
[----:B0-----:R-:W0:Y:S01]  /*0840*/  @!UP0 SYNCS.EXCH.64 URZ, [UR12+0x70], UR4 ;  /* 0x000070040c3f85b2 */ /* 0x001e220008000100 */
[----:B------:R-:W-:-:S02]  /*0850*/  @P3 LEA.HI R0, R23, R23, RZ, 0x1 ;  /* 0x0000001717003211 */ /* 0x000fc400078f08ff */
[----:B-----5:R-:W-:Y:S02]  /*0860*/  ISETP.EQ.U32.AND P1, PT, R2, 0x1, PT ;  /* 0x000000010200780c */ /* 0x020fe40003f22070 */
[----:B------:R-:W-:Y:S02]  /*0870*/  @P3 SHF.R.S32.HI R0, RZ, 0x1, R0 ;  /* 0x00000001ff003819 */ /* 0x000fe40000011400 */
[----:B------:R-:W-:-:S04]  /*0880*/  ISETP.LT.U32.AND P0, PT, R23, 0x4, !P0 ;  /* 0x000000041700780c */ /* 0x000fc80004701070 */
[----:B---3--:R-:W-:Y:S01]  /*0890*/  SEL R5, RZ, 0x1, !P0 ;  /* 0x00000001ff057807 */ /* 0x008fe20004000000 */
[----:B------:R1:W2:Y:S01]  /*08a0*/  @!UP1 SYNCS.EXCH.64 URZ, [UR12+0x78], UR4 ;  /* 0x000078040c3f95b2 */ /* 0x0002a20008000100 */
[----:B------:R-:W-:Y:S01]  /*08b0*/  NOP ;  /* 0x0000000000007918 */ /* 0x000fe20000000000 */
[----:B-1----:R-:W-:Y:S01]  /*08c0*/  UIMAD UR4, UR17, UR9, UR8 ;  /* 0x00000009110472a4 */ /* 0x002fe2000f8e0208 */
[----:B------:R1:W3:Y:S05]  /*08d0*/  @!UP2 SYNCS.EXCH.64 URZ, [UR13+0x50], UR10 ;  /* 0x0000500a0d3fa5b2 */ /* 0x0002ea0008000100 */
[----:B------:R-:W-:-:S04]  /*08e0*/  @P3 ISETP.NE.AND P4, PT, R0, UR4, PT ;  /* 0x0000000400003c0c */ /* 0x000fc8000bf85270 */
[----:B------:R-:W-:-:S04]  /*08f0*/  @P3 SEL R56, RZ, 0x1, P4 ;  /* 0x00000001ff383807 */ /* 0x000fc80002000000 */
[----:B------:R-:W-:Y:S01]  /*0900*/  LOP3.LUT R56, R56, R5, RZ, 0xc0, !PT ;  /* 0x0000000538387212 */ /* 0x000fe200078ec0ff */
[----:B------:R1:W0:Y:S01]  /*0910*/  @!UP3 SYNCS.EXCH.64 URZ, [UR13+0x58], UR10 ;  /* 0x0000580a0d3fb5b2 */ /* 0x0002220008000100 */
[----:B------:R1:W0:Y:S01]  /*0920*/  @!UP4 SYNCS.EXCH.64 URZ, [UR13+0x60], UR10 ;  /* 0x0000600a0d3fc5b2 */ /* 0x0002220008000100 */
[----:B------:R1:W0:Y:S01]  /*0930*/  @!UP5 SYNCS.EXCH.64 URZ, [UR13+0x68], UR10 ;  /* 0x0000680a0d3fd5b2 */ /* 0x0002220008000100 */
[----:B------:R-:W-:Y:S01]  /*0940*/  NOP ;  /* 0x0000000000007918 */ /* 0x000fe20000000000 */
[----:B-1----:R-:W-:Y:S05]  /*0950*/  @!P1 BRA `(.L_x_3) ;  /* 0x0000000000089947 */ /* 0x002fea0003800000 */
[----:B0-234-:R-:W-:Y:S01]  /*0960*/  UCGABAR_ARV ;  /* 0x00000000000079c7 */ /* 0x01dfe20008000000 */
[----:B------:R-:W-:Y:S05]  /*0970*/  BRA `(.L_x_4) ;  /* 0x0000000000047947 */ /* 0x000fea0003800000 */
.L_x_3:
[----:B0-234-:R-:W-:Y:S01]  /*0980*/  NOP ;  /* 0x0000000000007918 */ /* 0x01dfe20000000000 */
.L_x_4:
[----:B------:R-:W-:Y:S01]  /*0990*/  ULDC.64 UR4, c[0x0][0x598] ;  /* 0x0001660000047ab9 */ /* 0x000fe20000000a00 */
[----:B------:R-:W-:Y:S01]  /*09a0*/  ULDC.64 UR36, c[0x0][0x208] ;  /* 0x0000820000247ab9 */ /* 0x000fe20000000a00 */
[----:B------:R-:W-:-:S04]  /*09b0*/  ISETP.NE.U32.AND P0, PT, RZ, UR4, PT ;  /* 0x00000004ff007c0c */ /* 0x000fc8000bf05070 */
[----:B------:R-:W-:-:S13]  /*09c0*/  ISETP.NE.AND.EX P0, PT, RZ, UR5, PT, P0 ;  /* 0x00000005ff007c0c */ /* 0x000fda000bf05300 */
[----:B------:R-:W-:Y:S05]  /*09d0*/  @!P0 BRA `(.L_x_5) ;  /* 0x00000000001c8947 */ /* 0x000fea0003800000 */
[----:B------:R-:W0:Y:S02]  /*09e0*/  LDC.64 R6, c[0x0][0x598] ;  /* 0x00016600ff067b82 */ /* 0x000e240000000a00 */
[----:B0-----:R-:W2:Y:S02]  /*09f0*/  LDG.E.64 R6, desc[UR36][R6.64] ;  /* 0x0000002406067981 */ /* 0x001ea4000c1e1b00 */
[----:B--2---:R-:W-:-:S04]  /*0a00*/  ISETP.NE.U32.AND P0, PT, R6, RZ, PT ;  /* 0x000000ff0600720c */ /* 0x004fc80003f05070 */
[----:B------:R-:W-:-:S13]  /*0a10*/  ISETP.NE.AND.EX P0, PT, R7, RZ, PT, P0 ;  /* 0x000000ff0700720c */ /* 0x000fda0003f05300 */
[----:B------:R-:W-:Y:S05]  /*0a20*/  @!P0 BRA `(.L_x_5) ;  /* 0x0000000000088947 */ /* 0x000fea0003800000 */
[----:B------:R0:W5:Y:S01]  /*0a30*/  LD.E R57, desc[UR36][R6.64] ;  /* 0x0000002406397980 */ /* 0x000162000c101900 */
[----:B------:R-:W-:Y:S05]  /*0a40*/  BRA `(.L_x_6) ;  /* 0x0000000000247947 */ /* 0x000fea0003800000 */
.L_x_5:
[----:B------:R-:W-:Y:S02]  /*0a50*/  ULDC.64 UR4, c[0x0][0x588] ;  /* 0x0001620000047ab9 */ /* 0x000fe40000000a00 */
[----:B------:R-:W-:-:S04]  /*0a60*/  ISETP.NE.U32.AND P0, PT, RZ, UR4, PT ;  /* 0x00000004ff007c0c */ /* 0x000fc8000bf05070 */
[----:B------:R-:W-:-:S13]  /*0a70*/  ISETP.NE.AND.EX P0, PT, RZ, UR5, PT, P0 ;  /* 0x00000005ff007c0c */ /* 0x000fda000bf05300 */
[----:B------:R-:W-:Y:S05]  /*0a80*/  @!P0 BRA `(.L_x_7) ;  /* 0x00000000000c8947 */ /* 0x000fea0003800000 */
[----:B------:R-:W0:Y:S02]  /*0a90*/  LDC.64 R6, c[0x0][0x588] ;  /* 0x00016200ff067b82 */ /* 0x000e240000000a00 */
[----:B0-----:R1:W5:Y:S01]  /*0aa0*/  LDG.E R57, desc[UR36][R6.64] ;  /* 0x0000002406397981 */ /* 0x001362000c1e1900 */
[----:B------:R-:W-:Y:S05]  /*0ab0*/  BRA `(.L_x_6) ;  /* 0x0000000000087947 */ /* 0x000fea0003800000 */
.L_x_7:
[----:B------:R-:W-:Y:S02]  /*0ac0*/  ULDC UR4, c[0x0][0x580] ;  /* 0x0001600000047ab9 */ /* 0x000fe40000000800 */
[----:B------:R-:W-:-:S07]  /*0ad0*/  IMAD.U32 R57, RZ, RZ, UR4 ;  /* 0x00000004ff397e24 */ /* 0x000fce000f8e00ff */
.L_x_6:
[----:B------:R-:W-:Y:S02]  /*0ae0*/  ULDC.64 UR4, c[0x0][0x5a0] ;  /* 0x0001680000047ab9 */ /* 0x000fe40000000a00 */
[----:B------:R-:W-:-:S04]  /*0af0*/  ISETP.NE.U32.AND P0, PT, RZ, UR4, PT ;  /* 0x00000004ff007c0c */ /* 0x000fc8000bf05070 */
[----:B------:R-:W-:-:S13]  /*0b00*/  ISETP.NE.AND.EX P0, PT, RZ, UR5, PT, P0 ;  /* 0x00000005ff007c0c */ /* 0x000fda000bf05300 */
[----:B------:R-:W-:Y:S05]  /*0b10*/  @!P0 BRA `(.L_x_8) ;  /* 0x00000000001c8947 */ /* 0x000fea0003800000 */
[----:B01----:R-:W0:Y:S02]  /*0b20*/  LDC.64 R6, c[0x0][0x5a0] ;  /* 0x00016800ff067b82 */ /* 0x003e240000000a00 */
[----:B0-----:R-:W2:Y:S02]  /*0b30*/  LDG.E.64 R6, desc[UR36][R6.64] ;  /* 0x0000002406067981 */ /* 0x001ea4000c1e1b00 */
[----:B--2---:R-:W-:-:S04]  /*0b40*/  ISETP.NE.U32.AND P0, PT, R6, RZ, PT ;  /* 0x000000ff0600720c */ /* 0x004fc80003f05070 */
[----:B------:R-:W-:-:S13]  /*0b50*/  ISETP.NE.AND.EX P0, PT, R7, RZ, PT, P0 ;  /* 0x000000ff0700720c */ /* 0x000fda0003f05300 */
[----:B------:R-:W-:Y:S05]  /*0b60*/  @!P0 BRA `(.L_x_8) ;  /* 0x0000000000088947 */ /* 0x000fea0003800000 */
[----:B------:R0:W5:Y:S01]  /*0b70*/  LD.E R58, desc[UR36][R6.64] ;  /* 0x00000024063a7980 */ /* 0x000162000c101900 */
[----:B------:R-:W-:Y:S05]  /*0b80*/  BRA `(.L_x_9) ;  /* 0x0000000000247947 */ /* 0x000fea0003800000 */
.L_x_8:
[----:B------:R-:W-:Y:S02]  /*0b90*/  ULDC.64 UR4, c[0x0][0x590] ;  /* 0x0001640000047ab9 */ /* 0x000fe40000000a00 */
[----:B------:R-:W-:-:S04]  /*0ba0*/  ISETP.NE.U32.AND P0, PT, RZ, UR4, PT ;  /* 0x00000004ff007c0c */ /* 0x000fc8000bf05070 */
[----:B------:R-:W-:-:S13]  /*0bb0*/  ISETP.NE.AND.EX P0, PT, RZ, UR5, PT, P0 ;  /* 0x00000005ff007c0c */ /* 0x000fda000bf05300 */
[----:B------:R-:W-:Y:S05]  /*0bc0*/  @!P0 BRA `(.L_x_10) ;  /* 0x00000000000c8947 */ /* 0x000fea0003800000 */
[----:B------:R-:W2:Y:S02]  /*0bd0*/  LDC.64 R58, c[0x0][0x590] ;  /* 0x00016400ff3a7b82 */ /* 0x000ea40000000a00 */
[----:B--2---:R2:W5:Y:S01]  /*0be0*/  LDG.E R58, desc[UR36][R58.64] ;  /* 0x000000243a3a7981 */ /* 0x004562000c1e1900 */
[----:B------:R-:W-:Y:S05]  /*0bf0*/  BRA `(.L_x_9) ;  /* 0x0000000000087947 */ /* 0x000fea0003800000 */
.L_x_10:
[----:B------:R-:W-:Y:S02]  /*0c00*/  ULDC UR4, c[0x0][0x584] ;  /* 0x0001610000047ab9 */ /* 0x000fe40000000800 */
[----:B------:R-:W-:-:S07]  /*0c10*/  IMAD.U32 R58, RZ, RZ, UR4 ;  /* 0x00000004ff3a7e24 */ /* 0x000fce000f8e00ff */
.L_x_9:
[----:B------:R-:W-:Y:S01]  /*0c20*/  ULDC UR4, c[0x0][0x65c] ;  /* 0x0001970000047ab9 */ /* 0x000fe20000000800 */
[----:B01----:R-:W0:Y:S01]  /*0c30*/  LDC.64 R6, c[0x0][0x650] ;  /* 0x00019400ff067b82 */ /* 0x003e220000000a00 */
[----:B------:R-:W-:Y:S01]  /*0c40*/  UISETP.NE.AND UP2, UPT, UR4, 0x1, UPT ;  /* 0x000000010400788c */ /* 0x000fe2000bf45270 */
[----:B------:R-:W-:Y:S01]  /*0c50*/  IMAD.MOV.U32 R18, RZ, RZ, -0x1 ;  /* 0xffffffffff127424 */ /* 0x000fe200078e00ff */
[----:B------:R-:W-:Y:S01]  /*0c60*/  UISETP.NE.AND UP0, UPT, UR19, 0x2, UPT ;  /* 0x000000021300788c */ /* 0x000fe2000bf05270 */
[----:B------:R-:W-:Y:S01]  /*0c70*/  IMAD.MOV.U32 R2, RZ, RZ, -0x1 ;  /* 0xffffffffff027424 */ /* 0x000fe200078e00ff */
[----:B------:R-:W-:Y:S01]  /*0c80*/  UP2UR UR61, UPR, URZ, 0x4 ;  /* 0x000000043f3d7883 */ /* 0x000fe20008000000 */
[----:B------:R-:W-:-:S06]  /*0c90*/  IMAD.MOV.U32 R19, RZ, RZ, -0x1 ;  /* 0xffffffffff137424 */ /* 0x000fcc00078e00ff */
[----:B------:R-:W-:Y:S01]  /*0ca0*/  @UP2 ULDC UR12, c[0x0][0x10] ;  /* 0x00000400000c2ab9 */ /* 0x000fe20000000800 */
[----:B------:R-:W-:Y:S01]  /*0cb0*/  @UP2 UMOV UR4, UR8 ;  /* 0x0000000800042c82 */ /* 0x000fe20008000000 */
[----:B------:R-:W-:Y:S01]  /*0cc0*/  @UP2 UMOV UR5, URZ ;  /* 0x0000003f00052c82 */ /* 0x000fe20008000000 */
[----:B------:R-:W-:Y:S01]  /*0cd0*/  @!UP2 ULDC UR16, c[0x0][0xc] ;  /* 0x000003000010aab9 */ /* 0x000fe20000000800 */
[----:B------:R-:W-:Y:S01]  /*0ce0*/  @UP2 UIMAD.WIDE.U32 UR12, UR15, UR12, UR4 ;  /* 0x0000000c0f0c22a5 */ /* 0x000fe2000f8e0004 */
[----:B------:R-:W-:Y:S02]  /*0cf0*/  ULDC UR10, c[0x0][0xc] ;  /* 0x00000300000a7ab9 */ /* 0x000fe40000000800 */
[----:B------:R-:W-:Y:S01]  /*0d00*/  @UP2 UMOV UR4, URZ ;  /* 0x0000003f00042c82 */ /* 0x000fe20008000000 */
[----:B------:R-:W-:Y:S01]  /*0d10*/  ULDC UR11, c[0x0][0x10] ;  /* 0x00000400000b7ab9 */ /* 0x000fe20000000800 */
[----:B------:R-:W-:Y:S01]  /*0d20*/  @UP2 UIADD3 UR18, UR13, UR4, URZ ;  /* 0x000000040d122290 */ /* 0x000fe2000fffe03f */
[----:B------:R-:W-:-:S02]  /*0d30*/  UMOV UR5, URZ ;  /* 0x0000003f00057c82 */ /* 0x000fc40008000000 */
[----:B------:R-:W-:Y:S01]  /*0d40*/  UMOV UR4, UR15 ;  /* 0x0000000f00047c82 */ /* 0x000fe20008000000 */
[----:B------:R-:W-:Y:S02]  /*0d50*/  UIMAD.WIDE.U32 UR10, UR10, UR11, URZ ;  /* 0x0000000b0a0a72a5 */ /* 0x000fe4000f8e003f */
[----:B------:R-:W-:Y:S01]  /*0d60*/  @!UP2 UIMAD.WIDE.U32 UR4, UR8, UR16, UR4 ;  /* 0x000000100804a2a5 */ /* 0x000fe2000f8e0004 */
[----:B------:R-:W-:Y:S02]  /*0d70*/  ULDC UR13, c[0x0][0x14] ;  /* 0x00000500000d7ab9 */ /* 0x000fe40000000800 */
[----:B------:R-:W-:Y:S02]  /*0d80*/  UIMAD.WIDE.U32 UR46, UR10, UR13, URZ ;  /* 0x0000000d0a2e72a5 */ /* 0x000fe4000f8e003f */
[----:B------:R-:W-:Y:S02]  /*0d90*/  UIMAD UR10, UR11, UR13, URZ ;  /* 0x0000000d0b0a72a4 */ /* 0x000fe4000f8e023f */
[----:B------:R-:W-:Y:S01]  /*0da0*/  @!UP2 UMOV UR12, UR4 ;  /* 0x00000004000cac82 */ /* 0x000fe20008000000 */
[----:B------:R-:W-:Y:S01]  /*0db0*/  @!UP2 UMOV UR18, UR5 ;  /* 0x000000050012ac82 */ /* 0x000fe20008000000 */
[----:B------:R-:W-:-:S02]  /*0dc0*/  UIADD3 UR20, UR47, UR10, URZ ;  /* 0x0000000a2f147290 */ /* 0x000fc4000fffe03f */
[----:B------:R-:W-:-:S04]  /*0dd0*/  UIADD3 UR4, UP1, UR12, UR46, URZ ;  /* 0x0000002e0c047290 */ /* 0x000fc8000ff3e03f */
[----:B------:R-:W-:Y:S02]  /*0de0*/  UIADD3.X UR5, UR18, UR20, URZ, UP1, !UPT ;  /* 0x0000001412057290 */ /* 0x000fe40008ffe43f */
[----:B------:R-:W-:Y:S01]  /*0df0*/  IMAD.U32 R22, RZ, RZ, UR20 ;  /* 0x00000014ff167e24 */ /* 0x000fe2000f8e00ff */
[----:B------:R-:W-:Y:S02]  /*0e00*/  USEL UR4, UR4, UR12, !UP0 ;  /* 0x0000000c04047287 */ /* 0x000fe4000c000000 */
[----:B------:R-:W-:-:S04]  /*0e10*/  USEL UR5, UR5, UR18, !UP0 ;  /* 0x0000001205057287 */ /* 0x000fc8000c000000 */
[----:B0-----:R-:W-:Y:S01]  /*0e20*/  ISETP.LE.U32.AND P0, PT, R6, UR4, PT ;  /* 0x0000000406007c0c */ /* 0x001fe2000bf03070 */
[----:B------:R-:W-:Y:S02]  /*0e30*/  IMAD.U32 R16, RZ, RZ, UR4 ;  /* 0x00000004ff107e24 */ /* 0x000fe4000f8e00ff */
[----:B------:R-:W-:Y:S02]  /*0e40*/  IMAD.U32 R0, RZ, RZ, UR5 ;  /* 0x00000005ff007e24 */ /* 0x000fe4000f8e00ff */
[----:B------:R-:W-:-:S03]  /*0e50*/  IMAD.U32 R17, RZ, RZ, UR5 ;  /* 0x00000005ff117e24 */ /* 0x000fc6000f8e00ff */
[----:B------:R-:W-:Y:S02]  /*0e60*/  ISETP.GE.U32.AND.EX P0, PT, R0, R7, PT, P0 ;  /* 0x000000070000720c */ /* 0x000fe40003f06100 */
[----:B------:R-:W-:-:S11]  /*0e70*/  PRMT R0, RZ, 0x7610, R0 ;  /* 0x00007610ff007816 */ /* 0x000fd60000000000 */
[----:B------:R-:W-:Y:S05]  /*0e80*/  @P0 BRA `(.L_x_11) ;  /* 0x0000000400500947 */ /* 0x000fea0003800000 */
[----:B------:R-:W-:Y:S01]  /*0e90*/  ULDC.64 UR18, c[0x0][0x628] ;  /* 0x00018a0000127ab9 */ /* 0x000fe20000000a00 */
[C---:B------:R-:W-:Y:S01]  /*0ea0*/  R2UR UR20, R16.reuse ;  /* 0x00000000101472ca */ /* 0x040fe200000e0000 */
[----:B------:R-:W-:Y:S01]  /*0eb0*/  ULDC UR16, c[0x0][0x630] ;  /* 0x00018c0000107ab9 */ /* 0x000fe20000000800 */
[----:B------:R-:W-:Y:S02]  /*0ec0*/  ISETP.NE.U32.AND P0, PT, RZ, UR18, PT ;  /* 0x00000012ff007c0c */ /* 0x000fe4000bf05070 */
[----:B------:R-:W-:Y:S02]  /*0ed0*/  R2UR UR4, R16 ;  /* 0x00000000100472ca */ /* 0x000fe400000e0000 */
[----:B------:R-:W-:Y:S02]  /*0ee0*/  ISETP.NE.AND.EX P0, PT, RZ, UR19, PT, P0 ;  /* 0x00000013ff007c0c */ /* 0x000fe4000bf05300 */
[----:B------:R-:W-:-:S11]  /*0ef0*/  R2UR UR5, R17 ;  /* 0x00000000110572ca */ /* 0x000fd600000e0000 */
[----:B------:R-:W-:Y:S05]  /*0f00*/  @!P0 BRA `(.L_x_12) ;  /* 0x0000000000308947 */ /* 0x000fea0003800000 */
[----:B------:R-:W-:Y:S01]  /*0f10*/  R2UR UR4, R16 ;  /* 0x00000000100472ca */ /* 0x000fe200000e0000 */
[----:B------:R-:W-:Y:S01]  /*0f20*/  ULDC UR12, c[0x0][0x634] ;  /* 0x00018d00000c7ab9 */ /* 0x000fe20000000800 */
[----:B------:R-:W-:-:S11]  /*0f30*/  R2UR UR15, R17 ;  /* 0x00000000110f72ca */ /* 0x000fd600000e0000 */
[----:B------:R-:W-:-:S04]  /*0f40*/  UIADD3 UR12, UP1, UR4, UR12, URZ ;  /* 0x0000000c040c7290 */ /* 0x000fc8000ff3e03f */
[----:B------:R-:W-:-:S04]  /*0f50*/  UIADD3.X UR15, URZ, UR15, URZ, UP1, !UPT ;  /* 0x0000000f3f0f7290 */ /* 0x000fc80008ffe43f */
[----:B------:R-:W-:-:S04]  /*0f60*/  UIMAD.WIDE.U32 UR4, UR15, UR18, URZ ;  /* 0x000000120f0472a5 */ /* 0x000fc8000f8e003f */
[----:B------:R-:W-:Y:S02]  /*0f70*/  UIMAD.WIDE.U32 UR10, UP1, UR12, UR19, UR4 ;  /* 0x000000130c0a72a5 */ /* 0x000fe4000f820004 */
[----:B------:R-:W-:Y:S02]  /*0f80*/  UIMAD.WIDE.U32 UR4, UR12, UR18, URZ ;  /* 0x000000120c0472a5 */ /* 0x000fe4000f8e003f */
[----:B------:R-:W-:Y:S02]  /*0f90*/  UIADD3.X UR13, URZ, URZ, URZ, UP1, !UPT ;  /* 0x0000003f3f0d7290 */ /* 0x000fe40008ffe43f */
[----:B------:R-:W-:Y:S01]  /*0fa0*/  UIADD3 URZ, UP1, UR5, UR10, URZ ;  /* 0x0000000a053f7290 */ /* 0x000fe2000ff3e03f */
[----:B------:R-:W-:-:S03]  /*0fb0*/  UMOV UR12, UR11 ;  /* 0x0000000b000c7c82 */ /* 0x000fc60008000000 */
[----:B------:R-:W-:-:S12]  /*0fc0*/  UIMAD.WIDE.U32.X UR4, UR15, UR19, UR12, UP1 ;  /* 0x000000130f0472a5 */ /* 0x000fd800088e040c */
.L_x_12:
[----:B------:R-:W-:Y:S01]  /*0fd0*/  USHF.R.U64 UR4, UR4, UR16, UR5 ;  /* 0x0000001004047299 */ /* 0x000fe20008001205 */
[----:B------:R-:W-:Y:S01]  /*0fe0*/  R2UR UR11, R17 ;  /* 0x00000000110b72ca */ /* 0x000fe200000e0000 */
[----:B------:R-:W-:Y:S02]  /*0ff0*/  USHF.R.U32.HI UR5, URZ, UR16, UR5 ;  /* 0x000000103f057299 */ /* 0x000fe40008011605 */
[----:B------:R-:W-:Y:S01]  /*1000*/  UIADD3 UR12, UP1, URZ, -UR4, URZ ;  /* 0x800000043f0c7290 */ /* 0x000fe2000ff3e03f */
[----:B------:R-:W-:Y:S01]  /*1010*/  ULDC.64 UR18, c[0x0][0x620] ;  /* 0x0001880000127ab9 */ /* 0x000fe20000000a00 */
[----:B------:R-:W-:Y:S02]  /*1020*/  UISETP.NE.AND UP2, UPT, UR61, URZ, UPT ;  /* 0x0000003f3d00728c */ /* 0x000fe4000bf45270 */
[----:B------:R-:W-:Y:S01]  /*1030*/  UIADD3.X UR5, URZ, ~UR5, URZ, UP1, !UPT ;  /* 0x800000053f057290 */ /* 0x000fe20008ffe43f */
[----:B------:R-:W-:Y:S01]  /*1040*/  UMOV UR10, UR20 ;  /* 0x00000014000a7c82 */ /* 0x000fe20008000000 */
[----:B------:R-:W-:-:S02]  /*1050*/  ULDC UR13, c[0x0][0x618] ;  /* 0x00018600000d7ab9 */ /* 0x000fc40000000800 */
[----:B------:R-:W-:Y:S02]  /*1060*/  UIMAD UR5, UR5, UR18, URZ ;  /* 0x00000012050572a4 */ /* 0x000fe4000f8e023f */
[----:B------:R-:W-:Y:S02]  /*1070*/  UIMAD.WIDE.U32 UR10, UR12, UR18, UR10 ;  /* 0x000000120c0a72a5 */ /* 0x000fe4000f8e000a */
[----:B------:R-:W-:Y:S02]  /*1080*/  UIMAD UR12, UR12, UR19, UR5 ;  /* 0x000000130c0c72a4 */ /* 0x000fe4000f8e0205 */
[----:B------:R-:W-:Y:S02]  /*1090*/  @UP2 UIMAD UR7, UR17, UR9, UR8 ;  /* 0x00000009110722a4 */ /* 0x000fe4000f8e0208 */
[----:B------:R-:W-:Y:S01]  /*10a0*/  UIADD3 UR11, UR11, UR12, URZ ;  /* 0x0000000c0b0b7290 */ /* 0x000fe2000fffe03f */
[----:B------:R-:W-:Y:S01]  /*10b0*/  ULDC.64 UR8, c[0x0][0x640] ;  /* 0x0001900000087ab9 */ /* 0x000fe20000000a00 */
[----:B------:R-:W-:-:S02]  /*10c0*/  ULDC UR15, c[0x0][0x608] ;  /* 0x00018200000f7ab9 */ /* 0x000fc40000000800 */
[----:B------:R-:W-:Y:S01]  /*10d0*/  USHF.R.U64 UR20, UR10, UR13, UR11 ;  /* 0x0000000d0a147299 */ /* 0x000fe2000800120b */
[----:B------:R-:W-:Y:S01]  /*10e0*/  ISETP.NE.U32.AND P0, PT, RZ, UR8, PT ;  /* 0x00000008ff007c0c */ /* 0x000fe2000bf05070 */
[----:B------:R-:W-:Y:S01]  /*10f0*/  USHF.R.U32.HI UR11, URZ, UR13, UR11 ;  /* 0x0000000d3f0b7299 */ /* 0x000fe2000801160b */
[----:B------:R-:W-:Y:S02]  /*1100*/  ULDC UR21, c[0x0][0x658] ;  /* 0x0001960000157ab9 */ /* 0x000fe40000000800 */
[----:B------:R-:W-:Y:S01]  /*1110*/  ISETP.NE.AND.EX P0, PT, RZ, UR9, PT, P0 ;  /* 0x00000009ff007c0c */ /* 0x000fe2000bf05300 */
[----:B------:R-:W-:Y:S02]  /*1120*/  USHF.R.U64 UR25, UR20, UR15, UR11 ;  /* 0x0000000f14197299 */ /* 0x000fe4000800120b */
[----:B------:R-:W-:Y:S01]  /*1130*/  USHF.R.U32.HI UR11, URZ, UR15, UR11 ;  /* 0x0000000f3f0b7299 */ /* 0x000fe2000801160b */
[----:B------:R-:W-:Y:S01]  /*1140*/  UMOV UR10, 0xffffffff ;  /* 0xffffffff000a7882 */ /* 0x000fe20000000000 */
[----:B------:R-:W-:Y:S01]  /*1150*/  ULDC UR5, c[0x0][0x600] ;  /* 0x0001800000057ab9 */ /* 0x000fe20000000800 */
[----:B------:R-:W-:-:S02]  /*1160*/  USHF.L.U32 UR10, UR10, UR21, URZ ;  /* 0x000000150a0a7299 */ /* 0x000fc4000800063f */
[----:B------:R-:W-:Y:S02]  /*1170*/  USHF.R.U64 UR26, UR25, UR21, UR11 ;  /* 0x00000015191a7299 */ /* 0x000fe4000800120b */
[----:B------:R-:W-:Y:S02]  /*1180*/  ULOP3.LUT UR15, URZ, UR10, URZ, 0x33, !UPT ;  /* 0x0000000a3f0f7292 */ /* 0x000fe4000f8e333f */
[----:B------:R-:W-:Y:S02]  /*1190*/  UIADD3 UR19, UR5, -0x1, URZ ;  /* 0xffffffff05137890 */ /* 0x000fe4000fffe03f */
[----:B------:R-:W-:Y:S01]  /*11a0*/  USHF.R.U32.HI UR11, URZ, UR21, UR11 ;  /* 0x000000153f0b7299 */ /* 0x000fe2000801160b */
[----:B------:R-:W-:Y:S01]  /*11b0*/  ULDC UR22, c[0x0][0x648] ;  /* 0x0001920000167ab9 */ /* 0x000fe20000000800 */
[----:B------:R-:W-:Y:S01]  /*11c0*/  ULDC UR23, c[0x0][0x638] ;  /* 0x00018e0000177ab9 */ /* 0x000fe20000000800 */
[----:B------:R-:W-:Y:S01]  /*11d0*/  UMOV UR24, 0x1 ;  /* 0x0000000100187882 */ /* 0x000fe20000000000 */
[----:B------:R-:W-:Y:S01]  /*11e0*/  UMOV UR10, UR26 ;  /* 0x0000001a000a7c82 */ /* 0x000fe20008000000 */
[----:B------:R-:W-:Y:S07]  /*11f0*/  @!P0 BRA `(.L_x_13) ;  /* 0x0000000000308947 */ /* 0x000fee0003800000 */
[----:B------:R-:W-:Y:S02]  /*1200*/  ULDC UR16, c[0x0][0x64c] ;  /* 0x0001930000107ab9 */ /* 0x000fe40000000800 */
        /* <DEDUP_REMOVED lines=8> */
[----:B------:R-:W-:-:S07]  /*1290*/  UIMAD.WIDE.U32.X UR8, UR18, UR9, UR16, UP1 ;  /* 0x00000009120872a5 */ /* 0x000fce00088e0410 */
[----:B------:R-:W-:Y:S01]  /*12a0*/  UMOV UR10, UR8 ;  /* 0x00000008000a7c82 */ /* 0x000fe20008000000 */
[----:B------:R-:W-:-:S05]  /*12b0*/  UMOV UR11, UR9 ;  /* 0x00000009000b7c82 */ /* 0x000fca0008000000 */
.L_x_13:
[----:B------:R-:W-:Y:S01]  /*12c0*/  USHF.R.U64 UR9, UR10, UR22, UR11 ;  /* 0x000000160a097299 */ /* 0x000fe2000800120b */
[----:B------:R-:W-:Y:S01]  /*12d0*/  IMAD.MOV.U32 R0, RZ, RZ, 0x1 ;  /* 0x00000001ff007424 */ /* 0x000fe200078e00ff */
[----:B------:R-:W-:Y:S01]  /*12e0*/  USHF.L.U32 UR8, UR24, UR21, URZ ;  /* 0x0000001518087299 */ /* 0x000fe2000800063f */
[----:B------:R-:W-:Y:S01]  /*12f0*/  IMAD.U32 R19, RZ, RZ, UR4 ;  /* 0x00000004ff137e24 */ /* 0x000fe2000f8e00ff */
[----:B------:R-:W-:Y:S02]  /*1300*/  ULOP3.LUT UR15, UR25, UR15, URZ, 0xc0, !UPT ;  /* 0x0000000f190f7292 */ /* 0x000fe4000f8ec03f */
[----:B------:R-:W-:Y:S02]  /*1310*/  UIADD3 UR10, -UR9, URZ, URZ ;  /* 0x0000003f090a7290 */ /* 0x000fe4000fffe13f */
[----:B------:R-:W-:Y:S02]  /*1320*/  UIMAD UR15, UR8, UR9, UR15 ;  /* 0x00000009080f72a4 */ /* 0x000fe4000f8e020f */
[----:B------:R-:W-:-:S02]  /*1330*/  ULOP3.LUT UR19, UR20, UR19, URZ, 0xc0, !UPT ;  /* 0x0000001314137292 */ /* 0x000fc4000f8ec03f */
[----:B------:R-:W-:Y:S01]  /*1340*/  UIMAD UR8, UR10, UR23, UR26 ;  /* 0x000000170a0872a4 */ /* 0x000fe2000f8e021a */
[----:B------:R-:W-:Y:S01]  /*1350*/  ULDC UR9, c[0x0][0x610] ;  /* 0x0001840000097ab9 */ /* 0x000fe20000000800 */
[----:B------:R-:W-:Y:S02]  /*1360*/  UISETP.NE.AND UP1, UPT, UR61, URZ, UPT ;  /* 0x0000003f3d00728c */ /* 0x000fe4000bf25270 */
[----:B------:R-:W-:Y:S02]  /*1370*/  UIMAD UR7, UR15, UR9, UR7 ;  /* 0x000000090f0772a4 */ /* 0x000fe4000f8e0207 */
[----:B------:R-:W-:-:S04]  /*1380*/  UIMAD UR8, UR8, UR5, UR19 ;  /* 0x00000005080872a4 */ /* 0x000fc8000f8e0213 */
[----:B------:R-:W-:Y:S02]  /*1390*/  USEL UR5, UR8, UR7, !UP1 ;  /* 0x0000000708057287 */ /* 0x000fe4000c800000 */
[----:B------:R-:W-:-:S04]  /*13a0*/  USEL UR7, UR7, UR8, !UP1 ;  /* 0x0000000807077287 */ /* 0x000fc8000c800000 */
[----:B------:R-:W-:Y:S02]  /*13b0*/  IMAD.U32 R2, RZ, RZ, UR5 ;  /* 0x00000005ff027e24 */ /* 0x000fe4000f8e00ff */
[----:B------:R-:W-:-:S07]  /*13c0*/  IMAD.U32 R18, RZ, RZ, UR7 ;  /* 0x00000007ff127e24 */ /* 0x000fce000f8e00ff */
.L_x_11:
[----:B------:R-:W-:Y:S05]  /*13d0*/  @!P1 BRA `(.L_x_14) ;  /* 0x00000000000c9947 */ /* 0x000fea0003800000 */
[----:B------:R-:W-:Y:S01]  /*13e0*/  UCGABAR_WAIT ;  /* 0x0000000000007dc7 */ /* 0x000fe20008000000 */
[----:B------:R-:W-:Y:S01]  /*13f0*/  CCTL.IVALL ;  /* 0x00000000ff00798f */ /* 0x000fe20002000000 */
[----:B------:R-:W-:Y:S05]  /*1400*/  BRA `(.L_x_15) ;  /* 0x0000000000047947 */ /* 0x000fea0003800000 */
.L_x_14:
[----:B------:R-:W-:Y:S06]  /*1410*/  BAR.SYNC.DEFER_BLOCKING 0x0 ;  /* 0x0000000000007b1d */ /* 0x000fec0000010000 */
.L_x_15:
[----:B------:R-:W-:Y:S02]  /*1420*/  ULDC UR4, c[0x0][0x28c] ;  /* 0x0000a30000047ab9 */ /* 0x000fe40000000800 */
[----:B------:R-:W-:-:S04]  /*1430*/  UIADD3 UR4, UR4, 0x7f, URZ ;  /* 0x0000007f04047890 */ /* 0x000fc8000fffe03f */
[----:B------:R-:W-:-:S04]  /*1440*/  USHF.R.S32.HI UR5, URZ, 0x1f, UR4 ;  /* 0x0000001f3f057899 */ /* 0x000fc80008011404 */
[----:B------:R-:W-:-:S04]  /*1450*/  ULEA.HI UR5, UR5, UR4, URZ, 0x7 ;  /* 0x0000000405057291 */ /* 0x000fc8000f8f383f */
[----:B------:R-:W-:Y:S01]  /*1460*/  USHF.R.S32.HI UR55, URZ, 0x7, UR5 ;  /* 0x000000073f377899 */ /* 0x000fe20008011405 */
[----:B------:R-:W-:Y:S11]  /*1470*/  @!P2 BRA `(.L_x_16) ;  /* 0x0000004000d4a947 */ /* 0x000ff60003800000 */
[----:B------:R-:W-:-:S06]  /*1480*/  UISETP.GT.U32.AND UP1, UPT, UR14, 0x1, UPT ;  /* 0x000000010e00788c */ /* 0x000fcc000bf24070 */
[----:B------:R-:W-:-:S13]  /*1490*/  PLOP3.LUT P0, PT, PT, PT, UP1, 0x80, 0x0 ;  /* 0x000000000000781c */ /* 0x000fda0003f0f018 */
[----:B------:R-:W-:Y:S05]  /*14a0*/  @P0 EXIT ;  /* 0x000000000000094d */ /* 0x000fea0003800000 */
.L_x_17:
[----:B------:R-:W-:-:S08]  /*14b0*/  NOP ;  /* 0x0000000000007918 */ /* 0x000fd00000000000 */
[----:B------:R-:W0:Y:S02]  /*14c0*/  USETMAXREG.TRY_ALLOC.CTAPOOL UP1, 0xe8 ;  /* 0x000000e8000079c8 */ /* 0x000e240008020600 */
[----:B0-----:R-:W-:-:S13]  /*14d0*/  PLOP3.LUT P0, PT, PT, PT, UP1, 0x80, 0x0 ;  /* 0x000000000000781c */ /* 0x001fda0003f0f018 */
[----:B------:R-:W-:Y:S05]  /*14e0*/  @!P0 BRA `(.L_x_17) ;  /* 0xfffffffc00f08947 */ /* 0x000fea000383ffff */
[----:B------:R-:W-:-:S13]  /*14f0*/  LOP3.LUT P0, RZ, R0, 0xff, RZ, 0xc0, !PT ;  /* 0x000000ff00ff7812 */ /* 0x000fda000780c0ff */
[----:B------:R-:W-:Y:S05]  /*1500*/  @!P0 EXIT ;  /* 0x000000000000894d */ /* 0x000fea0003800000 */
[CC--:B------:R-:W-:Y:S01]  /*1510*/  LEA.HI R0, R9.reuse, R4.reuse, RZ, 0x2 ;  /* 0x0000000409007211 */ /* 0x0c0fe200078f10ff */
[----:B------:R-:W0:Y:S01]  /*1520*/  S2UR UR5, SR_CgaCtaId ;  /* 0x00000000000579c3 */ /* 0x000e220000008800 */
[----:B------:R-:W-:Y:S01]  /*1530*/  R2UR UR4, R22 ;  /* 0x00000000160472ca */ /* 0x000fe200000e0000 */
[----:B------:R-:W-:Y:S01]  /*1540*/  UMOV UR40, 0x400 ;  /* 0x0000040000287882 */ /* 0x000fe20000000000 */
[--C-:B------:R-:W-:Y:S01]  /*1550*/  SHF.R.S32.HI R60, RZ, 0x2, R0.reuse ;  /* 0x00000002ff3c7819 */ /* 0x100fe20000011400 */
[----:B------:R-:W-:Y:S01]  /*1560*/  ULOP3.LUT UR41, UR55, 0x3, URZ, 0xc0, !UPT ;  /* 0x0000000337297892 */ /* 0x000fe2000f8ec03f */
[----:B------:R-:W-:Y:S01]  /*1570*/  SHF.R.S32.HI R3, RZ, 0x1f, R0 ;  /* 0x0000001fff037819 */ /* 0x000fe20000011400 */
[----:B------:R-:W-:Y:S01]  /*1580*/  UISETP.LT.AND UP1, UPT, UR55, 0x1, UPT ;  /* 0x000000013700788c */ /* 0x000fe2000bf21270 */
[----:B------:R-:W-:Y:S01]  /*1590*/  LEA.HI R9, R9, R4, RZ, 0x5 ;  /* 0x0000000409097211 */ /* 0x000fe200078f28ff */
[----:B------:R-:W2:Y:S01]  /*15a0*/  LDC.64 R64, c[0x0][0x5c8] ;  /* 0x00017200ff407b82 */ /* 0x000ea20000000a00 */
[----:B------:R-:W-:Y:S01]  /*15b0*/  LEA.HI R5, R3, R60, RZ, 0x3 ;  /* 0x0000003c03057211 */ /* 0x000fe200078f18ff */
[----:B------:R-:W-:Y:S01]  /*15c0*/  USEL UR41, UR41, URZ, !UP0 ;  /* 0x0000003f29297287 */ /* 0x000fe2000c000000 */
[----:B------:R-:W-:Y:S01]  /*15d0*/  LOP3.LUT R3, R0, 0xfffffffc, RZ, 0xc0, !PT ;  /* 0xfffffffc00037812 */ /* 0x000fe200078ec0ff */
[----:B------:R-:W-:Y:S01]  /*15e0*/  VIADD R0, R66, 0xffffffff ;  /* 0xffffffff42007836 */ /* 0x000fe20000000000 */
[----:B------:R-:W-:Y:S01]  /*15f0*/  LOP3.LUT R5, R5, 0xfffffff8, RZ, 0xc0, !PT ;  /* 0xfffffff805057812 */ /* 0x000fe200078ec0ff */
[----:B------:R-:W-:Y:S01]  /*1600*/  USHF.L.U64.HI UR51, UR46, 0x1, UR4 ;  /* 0x000000012e337899 */ /* 0x000fe20008010204 */
[----:B------:R-:W-:Y:S01]  /*1610*/  SHF.R.S32.HI R9, RZ, 0x5, R9 ;  /* 0x00000005ff097819 */ /* 0x000fe20000011409 */
[----:B------:R-:W-:Y:S01]  /*1620*/  IMAD.IADD R3, R4, 0x1, -R3 ;  /* 0x0000000104037824 */ /* 0x000fe200078e0a03 */
[----:B------:R-:W-:Y:S01]  /*1630*/  USHF.R.U32.HI UR4, URZ, 0x2, UR55 ;  /* 0x000000023f047899 */ /* 0x000fe20008011637 */
[----:B------:R-:W1:Y:S01]  /*1640*/  LDC R4, c[0x0][0x288] ;  /* 0x0000a200ff047b82 */ /* 0x000e620000000800 */
[----:B------:R-:W-:Y:S01]  /*1650*/  IMAD.IADD R60, R60, 0x1, -R5 ;  /* 0x000000013c3c7824 */ /* 0x000fe200078e0a05 */
[C---:B------:R-:W-:Y:S01]  /*1660*/  ISETP.NE.AND P0, PT, R0.reuse, RZ, PT ;  /* 0x000000ff0000720c */ /* 0x040fe20003f05270 */
[----:B------:R-:W-:Y:S01]  /*1670*/  ULOP3.LUT UR4, UR4, 0x1, URZ, 0xc0, !UPT ;  /* 0x0000000104047892 */ /* 0x000fe2000f8ec03f */
[----:B------:R-:W-:Y:S01]  /*1680*/  IMAD.SHL.U32 R0, R0, 0x8, RZ ;  /* 0x0000000800007824 */ /* 0x000fe200078e00ff */
[----:B------:R-:W-:Y:S01]  /*1690*/  ULDC UR49, c[0x0][0x658] ;  /* 0x0001960000317ab9 */ /* 0x000fe20000000800 */
[----:B0-----:R-:W-:Y:S01]  /*16a0*/  ULEA UR40, UR5, UR40, 0x18 ;  /* 0x0000002805287291 */ /* 0x001fe2000f8ec03f */
[--C-:B------:R-:W-:Y:S01]  /*16b0*/  SHF.R.S32.HI R61, RZ, 0x1f, R60.reuse ;  /* 0x0000001fff3d7819 */ /* 0x100fe2000001143c */
[----:B------:R-:W-:Y:S01]  /*16c0*/  UISETP.EQ.U32.AND UP0, UPT, UR4, 0x1, !UP0 ;  /* 0x000000010400788c */ /* 0x000fe2000c702070 */
[----:B------:R-:W-:Y:S01]  /*16d0*/  IMAD.SHL.U32 R62, R3, 0x2, RZ ;  /* 0x00000002033e7824 */ /* 0x000fe200078e00ff */
[----:B------:R-:W-:Y:S01]  /*16e0*/  UIADD3 UR4, UR40, 0x180, URZ ;  /* 0x0000018028047890 */ /* 0x000fe2000fffe03f */
[C-C-:B------:R-:W-:Y:S01]  /*16f0*/  IMAD R68, R9.reuse, -0x10, -R60.reuse ;  /* 0xfffffff009447824 */ /* 0x140fe200078e0a3c */
[----:B------:R-:W-:Y:S01]  /*1700*/  UIADD3 UR5, UR40, 0x20180, URZ ;  /* 0x0002018028057890 */ /* 0x000fe2000fffe03f */
[----:B------:R-:W-:Y:S01]  /*1710*/  LOP3.LUT R0, R0, 0x8, RZ, 0xc0, !PT ;  /* 0x0000000800007812 */ /* 0x000fe200078ec0ff */
[----:B------:R-:W-:Y:S01]  /*1720*/  UIADD3 UR48, UR40, 0x50, URZ ;  /* 0x0000005028307890 */ /* 0x000fe2000fffe03f */
[C---:B--2---:R-:W-:Y:S01]  /*1730*/  SHF.L.U64.HI R59, R64.reuse, 0x3, R65 ;  /* 0x00000003403b7819 */ /* 0x044fe20000010241 */
[----:B------:R-:W-:Y:S01]  /*1740*/  USHF.R.U32.HI UR4, URZ, 0x4, UR4 ;  /* 0x000000043f047899 */ /* 0x000fe20008011604 */
[----:B------:R-:W-:Y:S01]  /*1750*/  IMAD.WIDE R60, R9, 0x10, R60 ;  /* 0x00000010093c7825 */ /* 0x000fe200078e023c */
[----:B------:R-:W-:Y:S01]  /*1760*/  USHF.R.U32.HI UR5, URZ, 0x4, UR5 ;  /* 0x000000043f057899 */ /* 0x000fe20008011605 */
[----:B------:R-:W-:Y:S01]  /*1770*/  SEL R69, RZ, 0x1, P0 ;  /* 0x00000001ff457807 */ /* 0x000fe20000000000 */
[----:B------:R-:W-:Y:S01]  /*1780*/  UMOV UR6, 0xffffffff ;  /* 0xffffffff00067882 */ /* 0x000fe20000000000 */
[----:B------:R-:W-:Y:S01]  /*1790*/  ULDC UR8, c[0x0][0x284] ;  /* 0x0000a10000087ab9 */ /* 0x000fe20000000800 */
[----:B------:R-:W-:Y:S01]  /*17a0*/  USEL UR42, UR55, 0x1, UP1 ;  /* 0x00000001372a7887 */ /* 0x000fe20008800000 */
[----:B------:R-:W-:Y:S01]  /*17b0*/  IMAD.SHL.U32 R64, R64, 0x8, RZ ;  /* 0x0000000840407824 */ /* 0x000fe200078e00ff */
[----:B------:R-:W-:Y:S01]  /*17c0*/  USHF.L.U32 UR6, UR6, UR49, URZ ;  /* 0x0000003106067299 */ /* 0x000fe2000800063f */
[----:B-1----:R-:W-:Y:S01]  /*17d0*/  IMAD R65, R3, -0x2, R4 ;  /* 0xfffffffe03417824 */ /* 0x002fe200078e0204 */
[----:B------:R-:W-:Y:S01]  /*17e0*/  ULOP3.LUT UR4, UR4, 0x3fff, URZ, 0xc0, !UPT ;  /* 0x00003fff04047892 */ /* 0x000fe2000f8ec03f */
[----:B------:R-:W-:Y:S01]  /*17f0*/  LEA R66, R66, UR48, 0x3 ;  /* 0x0000003042427c11 */ /* 0x000fe2000f8e18ff */
[----:B------:R-:W-:Y:S01]  /*1800*/  ULOP3.LUT UR5, UR5, 0x3fff, URZ, 0xc0, !UPT ;  /* 0x00003fff05057892 */ /* 0x000fe2000f8ec03f */
[----:B------:R-:W-:Y:S01]  /*1810*/  LOP3.LUT R70, R0, 0x8, RZ, 0x3c, !PT ;  /* 0x0000000800467812 */ /* 0x000fe200078e3cff */
[----:B------:R-:W-:Y:S01]  /*1820*/  VIADD R68, R68, UR8 ;  /* 0x0000000844447c36 */ /* 0x000fe20008000000 */
[----:B------:R-:W-:Y:S01]  /*1830*/  LOP3.LUT R67, R0, 0x18, RZ, 0x3c, !PT ;  /* 0x0000001800437812 */ /* 0x000fe200078e3cff */
[----:B------:R-:W-:Y:S01]  /*1840*/  ULDC UR53, c[0x0][0x600] ;  /* 0x0001800000357ab9 */ /* 0x000fe20000000800 */
[----:B------:R-:W-:Y:S01]  /*1850*/  SHF.R.S32.HI R63, RZ, 0x1f, R62 ;  /* 0x0000001fff3f7819 */ /* 0x000fe2000001143e */
[----:B------:R-:W-:Y:S01]  /*1860*/  UMOV UR7, 0x1 ;  /* 0x0000000100077882 */ /* 0x000fe20000000000 */
[----:B------:R-:W-:-:S02]  /*1870*/  ULOP3.LUT UR52, UR38, 0x1, URZ, 0xfc, !UPT ;  /* 0x0000000126347892 */ /* 0x000fc4000f8efc3f */
[----:B------:R-:W-:Y:S02]  /*1880*/  USHF.L.U32 UR39, UR55, 0x1, URZ ;  /* 0x0000000137277899 */ /* 0x000fe4000800063f */
[----:B------:R-:W-:Y:S02]  /*1890*/  UIADD3 UR53, UR53, -0x1, URZ ;  /* 0xffffffff35357890 */ /* 0x000fe4000fffe03f */
[----:B------:R-:W-:Y:S02]  /*18a0*/  USHF.L.U32 UR49, UR7, UR49, URZ ;  /* 0x0000003107317299 */ /* 0x000fe4000800063f */
[----:B------:R-:W-:Y:S02]  /*18b0*/  UIADD3 UR42, -UR42, UR55, URZ ;  /* 0x000000372a2a7290 */ /* 0x000fe4000fffe13f */
[----:B------:R-:W-:Y:S02]  /*18c0*/  ULOP3.LUT UR50, URZ, UR6, URZ, 0x33, !UPT ;  /* 0x000000063f327292 */ /* 0x000fe4000f8e333f */
[----:B------:R-:W-:-:S02]  /*18d0*/  USEL UR43, URZ, 0x1, !UP0 ;  /* 0x000000013f2b7887 */ /* 0x000fc4000c000000 */
[----:B------:R-:W-:Y:S02]  /*18e0*/  ULOP3.LUT UR44, UR4, 0x10000, URZ, 0xfc, !UPT ;  /* 0x00010000042c7892 */ /* 0x000fe4000f8efc3f */
[----:B------:R-:W-:-:S12]  /*18f0*/  ULOP3.LUT UR45, UR5, 0x10000, URZ, 0xfc, !UPT ;  /* 0x00010000052d7892 */ /* 0x000fd8000f8efc3f */
.L_x_101:
[----:B------:R-:W-:-:S04]  /*1900*/  SHF.L.U32 R3, R69, 0x1f, RZ ;  /* 0x0000001f45037819 */ /* 0x000fc800000006ff */
[----:B------:R-:W0:Y:S02]  /*1910*/  SYNCS.PHASECHK.TRANS64.TRYWAIT P0, [R66+URZ+-0x8], R3 ;  /* 0xfffff803420075a7 */ /* 0x000e24000800017f */
[----:B012345:R-:W-:Y:S05]  /*1920*/  @!P0 BRA `(.L_x_18) ;  /* 0x0000005000888947 */ /* 0x03ffea0003800000 */
.L_x_123:
[----:B------:R-:W-:Y:S02]  /*1930*/  ULDC UR4, c[0x0][0x28c] ;  /* 0x0000a30000047ab9 */ /* 0x000fe40000000800 */
[----:B------:R-:W-:-:S13]  /*1940*/  ISETP.LT.AND P0, PT, RZ, UR4, PT ;  /* 0x00000004ff007c0c */ /* 0x000fda000bf01270 */
[----:B------:R-:W-:Y:S05]  /*1950*/  @P0 BRA `(.L_x_19) ;  /* 0x0000000000400947 */ /* 0x000fea0003800000 */
[----:B------:R-:W-:Y:S01]  /*1960*/  MOV R0, 0x0 ;  /* 0x0000000000007802 */ /* 0x000fe20000000f00 */
[----:B------:R-:W-:Y:S01]  /*1970*/  ULDC.64 UR4, c[0x4][0x68] ;  /* 0x01001a0000047ab9 */ /* 0x000fe20000000a00 */
[----:B------:R-:W-:Y:S01]  /*1980*/  ULDC.64 UR6, c[0x4][0x8] ;  /* 0x0100020000067ab9 */ /* 0x000fe20000000a00 */
[----:B------:R-:W-:Y:S01]  /*1990*/  IMAD.U32 R4, RZ, RZ, UR4 ;  /* 0x00000004ff047e24 */ /* 0x000fe2000f8e00ff */
[----:B------:R1:W2:Y:S01]  /*19a0*/  LDC.64 R14, c[0x4][R0] ;  /* 0x01000000000e7b82 */ /* 0x0002a20000000a00 */
[----:B------:R-:W-:Y:S01]  /*19b0*/  IMAD.U32 R5, RZ, RZ, UR5 ;  /* 0x00000005ff057e24 */ /* 0x000fe2000f8e00ff */
[----:B------:R-:W-:Y:S01]  /*19c0*/  ULDC.64 UR4, c[0x4][0x70] ;  /* 0x01001c0000047ab9 */ /* 0x000fe20000000a00 */
[----:B------:R-:W-:Y:S02]  /*19d0*/  IMAD.U32 R10, RZ, RZ, UR6 ;  /* 0x00000006ff0a7e24 */ /* 0x000fe4000f8e00ff */
[----:B------:R-:W-:Y:S02]  /*19e0*/  IMAD.U32 R6, RZ, RZ, UR4 ;  /* 0x00000004ff067e24 */ /* 0x000fe4000f8e00ff */
[----:B------:R-:W-:-:S02]  /*19f0*/  IMAD.U32 R7, RZ, RZ, UR5 ;  /* 0x00000005ff077e24 */ /* 0x000fc4000f8e00ff */
[----:B------:R-:W-:Y:S02]  /*1a00*/  IMAD.U32 R11, RZ, RZ, UR7 ;  /* 0x00000007ff0b7e24 */ /* 0x000fe4000f8e00ff */
[----:B------:R-:W-:Y:S02]  /*1a10*/  IMAD.MOV.U32 R8, RZ, RZ, 0x1e1 ;  /* 0x000001e1ff087424 */ /* 0x000fe400078e00ff */
[----:B------:R-:W-:Y:S02]  /*1a20*/  IMAD.MOV.U32 R12, RZ, RZ, 0x1 ;  /* 0x00000001ff0c7424 */ /* 0x000fe400078e00ff */
[----:B-1----:R-:W-:-:S07]  /*1a30*/  IMAD.MOV.U32 R13, RZ, RZ, RZ ;  /* 0x000000ffff0d7224 */ /* 0x002fce00078e00ff */
[----:B------:R-:W-:-:S07]  /*1a40*/  LEPC R20, `(.L_x_19) ;  /* 0x000000001014794e */ /* 0x000fce0000000000 */
[----:B0-2--5:R-:W-:Y:S05]  /*1a50*/  CALL.ABS.NOINC R14 ;  /* 0x000000000e007343 */ /* 0x025fea0003c00000 */
.L_x_19:
[----:B------:R-:W-:-:S05]  /*1a60*/  IMAD.U32 R0, RZ, RZ, UR52 ;  /* 0x00000034ff007e24 */ /* 0x000fca000f8e00ff */
[----:B------:R-:W-:-:S13]  /*1a70*/  ISETP.NE.AND P0, PT, R0, 0x3, PT ;  /* 0x000000030000780c */ /* 0x000fda0003f05270 */
[----:B------:R-:W-:Y:S05]  /*1a80*/  @!P0 BRA `(.L_x_20) ;  /* 0x0000000000048947 */ /* 0x000fea0003800000 */
[----:B------:R-:W-:Y:S01]  /*1a90*/  BPT.TRAP 0x1 ;  /* 0x000000040000795c */ /* 0x000fe20000300000 */
.L_x_20:
[----:B0-----:R-:W-:Y:S02]  /*1aa0*/  IMAD.U32 R3, RZ, RZ, UR41 ;  /* 0x00000029ff037e24 */ /* 0x001fe4000f8e00ff */
[----:B------:R-:W-:-:S03]  /*1ab0*/  IMAD.U32 R0, RZ, RZ, UR43 ;  /* 0x0000002bff007e24 */ /* 0x000fc6000f8e00ff */
[----:B------:R-:W-:Y:S02]  /*1ac0*/  LEA R3, R3, UR40, 0x3 ;  /* 0x0000002803037c11 */ /* 0x000fe4000f8e18ff */
[----:B------:R-:W-:-:S04]  /*1ad0*/  SHF.L.U32 R0, R0, 0x1f, RZ ;  /* 0x0000001f00007819 */ /* 0x000fc800000006ff */
[----:B------:R0:W1:Y:S01]  /*1ae0*/  SYNCS.PHASECHK.TRANS64.TRYWAIT P1, [R3+URZ], R0 ;  /* 0x00000000030075a7 */ /* 0x000062000802017f */
[----:B------:R-:W-:Y:S05]  /*1af0*/  @!P0 BRA `(.L_x_21) ;  /* 0x0000000000048947 */ /* 0x000fea0003800000 */
[----:B------:R-:W-:Y:S01]  /*1b00*/  BPT.TRAP 0x1 ;  /* 0x000000040000795c */ /* 0x000fe20000300000 */
.L_x_21:
[----:B-1----:R-:W-:Y:S05]  /*1b10*/  @P1 BRA `(.L_x_22) ;  /* 0x0000000000081947 */ /* 0x002fea0003800000 */
[----:B------:R-:W1:Y:S02]  /*1b20*/  SYNCS.PHASECHK.TRANS64.TRYWAIT P1, [R3+URZ], R0 ;  /* 0x00000000030075a7 */ /* 0x000e64000802017f */
[----:B-1----:R-:W-:Y:S05]  /*1b30*/  @!P1 BRA `(.L_x_23) ;  /* 0x0000005000189947 */ /* 0x002fea0003800000 */
.L_x_22:
[----:B------:R-:W-:Y:S05]  /*1b40*/  WARPSYNC.ALL ;  /* 0x0000000000007948 */ /* 0x000fea0003800000 */
[----:B------:R-:W-:Y:S01]  /*1b50*/  ULEA UR5, UR41, UR44, 0xb ;  /* 0x0000002c29057291 */ /* 0x000fe2000f8e583f */
[----:B------:R-:W-:Y:S01]  /*1b60*/  WARPGROUP.ARRIVE ;  /* 0x00000000000079c5 */ /* 0x000fe20000000000 */
[----:B------:R-:W-:Y:S01]  /*1b70*/  ULEA UR4, UR41, UR45, 0xb ;  /* 0x0000002d29047291 */ /* 0x000fe2000f8e583f */
[----:B01----:R-:W-:Y:S01]  /*1b80*/  IMAD.U32 R0, RZ, RZ, UR42 ;  /* 0x0000002aff007e24 */ /* 0x003fe2000f8e00ff */
[----:B------:R-:W-:Y:S01]  /*1b90*/  UMOV UR9, 0x40000040 ;  /* 0x4000004000097882 */ /* 0x000fe20000000000 */
[----:B------:R-:W-:Y:S01]  /*1ba0*/  UMOV UR11, 0x40000040 ;  /* 0x40000040000b7882 */ /* 0x000fe20000000000 */
[----:B------:R-:W-:-:S02]  /*1bb0*/  UIADD3 UR6, UR5, 0x606, URZ ;  /* 0x0000060605067890 */ /* 0x000fc4000fffe03f */
[----:B------:R-:W-:Y:S01]  /*1bc0*/  UMOV UR8, UR5 ;  /* 0x0000000500087c82 */ /* 0x000fe20008000000 */
[----:B------:R-:W-:Y:S01]  /*1bd0*/  UMOV UR10, UR4 ;  /* 0x00000004000a7c82 */ /* 0x000fe20008000000 */
[----:B------:R-:W-:Y:S01]  /*1be0*/  UMOV UR7, 0x40000040 ;  /* 0x4000004000077882 */ /* 0x000fe20000000000 */
[----:B------:R-:W-:Y:S01]  /*1bf0*/  HGMMA.64x64x8.F32.TF32 R24, gdesc[UR8], RZ, !UPT, gsb0 ;  /* 0x04e00000081879f0 */ /* 0x000fe2000c0028ff */
[----:B------:R-:W-:Y:S01]  /*1c00*/  UIADD3 UR8, UR5, 0x2, URZ ;  /* 0x0000000205087890 */ /* 0x000fe2000fffe03f */
[----:B------:R-:W-:Y:S01]  /*1c10*/  ISETP.GE.AND P1, PT, R0, 0x1, PT ;  /* 0x000000010000780c */ /* 0x000fe20003f26270 */
[----:B------:R-:W-:Y:S01]  /*1c20*/  UIADD3 UR10, UR4, 0x2, URZ ;  /* 0x00000002040a7890 */ /* 0x000fe2000fffe03f */
[----:B------:R-:W-:Y:S01]  /*1c30*/  UMOV UR9, 0x40000040 ;  /* 0x4000004000097882 */ /* 0x000fe20000000000 */
[----:B------:R-:W-:Y:S01]  /*1c40*/  UMOV UR11, 0x40000040 ;  /* 0x40000040000b7882 */ /* 0x000fe20000000000 */
[----:B------:R-:W-:Y:S02]  /*1c50*/  WARPGROUP.DEPBAR.LE gsb0, 0x0 ;  /* 0x00008000000079c5 */ /* 0x000fe40000010000 */
[----:B------:R-:W-:-:S06]  /*1c60*/  WARPGROUP.ARRIVE ;  /* 0x00000000000079c5 */ /* 0x000fcc0000000000 */
[----:B------:R-:W-:Y:S01]  /*1c70*/  HGMMA.64x64x8.F32.TF32 R24, gdesc[UR8], R24, gsb0 ;  /* 0x04e00000081879f0 */ /* 0x000fe20008002818 */
[----:B------:R-:W-:Y:S02]  /*1c80*/  UIADD3 UR8, UR5, 0x4, URZ ;  /* 0x0000000405087890 */ /* 0x000fe4000fffe03f */
        /* <DEDUP_REMOVED lines=87> */
[----:B------:R-:W-:Y:S01]  /*2200*/  UMOV UR5, 0x40000040 ;  /* 0x4000004000057882 */ /* 0x000fe20000000000 */
[----:B------:R-:W-:Y:S02]  /*2210*/  WARPGROUP.DEPBAR.LE gsb0, 0x0 ;  /* 0x00008000000079c5 */ /* 0x000fe40000010000 */
[----:B------:R-:W-:-:S06]  /*2220*/  WARPGROUP.ARRIVE ;  /* 0x00000000000079c5 */ /* 0x000fcc0000000000 */
[----:B------:R-:W-:Y:S01]  /*2230*/  HGMMA.64x64x8.F32.TF32 R24, gdesc[UR8], R24, gsb0 ;  /* 0x04e00000081879f0 */ /* 0x000fe20008002818 */
[----:B------:R-:W-:-:S03]  /*2240*/  UIADD3 UR8, UR4, 0x606, URZ ;  /* 0x0000060604087890 */ /* 0x000fc6000fffe03f */
[----:B------:R-:W-:-:S04]  /*2250*/  UMOV UR4, UR6 ;  /* 0x0000000600047c82 */ /* 0x000fc80008000000 */
[----:B------:R-:W-:Y:S01]  /*2260*/  UMOV UR6, UR8 ;  /* 0x0000000800067c82 */ /* 0x000fe20008000000 */
[----:B------:R-:W-:Y:S02]  /*2270*/  WARPGROUP.DEPBAR.LE gsb0, 0x0 ;  /* 0x00008000000079c5 */ /* 0x000fe40000010000 */
[----:B------:R-:W-:-:S06]  /*2280*/  WARPGROUP.ARRIVE ;  /* 0x00000000000079c5 */ /* 0x000fcc0000000000 */
[----:B------:R-:W-:Y:S03]  /*2290*/  HGMMA.64x64x8.F32.TF32 R24, gdesc[UR4], R24, gsb0 ;  /* 0x04e00000041879f0 */ /* 0x000fe60008002818 */
[----:B------:R-:W-:Y:S02]  /*22a0*/  WARPGROUP.DEPBAR.LE gsb0, 0x0 ;  /* 0x00008000000079c5 */ /* 0x000fe40000010000 */
[----:B------:R-:W-:Y:S05]  /*22b0*/  @!P1 BRA `(.L_x_24) ;  /* 0x0000000800689947 */ /* 0x000fea0003800000 */
[----:B------:R-:W-:Y:S01]  /*22c0*/  UIADD3 UR4, UR41, 0x1, URZ ;  /* 0x0000000129047890 */ /* 0x000fe2000fffe03f */
[----:B------:R-:W-:Y:S02]  /*22d0*/  IMAD.U32 R0, RZ, RZ, UR42 ;  /* 0x0000002aff007e24 */ /* 0x000fe4000f8e00ff */
[----:B------:R-:W-:Y:S01]  /*22e0*/  IMAD.U32 R3, RZ, RZ, UR41 ;  /* 0x00000029ff037e24 */ /* 0x000fe2000f8e00ff */
[----:B------:R-:W-:-:S04]  /*22f0*/  UISETP.NE.AND UP0, UPT, UR4, 0x4, UPT ;  /* 0x000000040400788c */ /* 0x000fc8000bf05270 */
[----:B------:R-:W-:Y:S02]  /*2300*/  USEL UR5, URZ, 0x1, UP0 ;  /* 0x000000013f057887 */ /* 0x000fe40008000000 */
[----:B------:R-:W-:Y:S02]  /*2310*/  USEL UR4, UR4, URZ, UP0 ;  /* 0x0000003f04047287 */ /* 0x000fe40008000000 */
[----:B------:R-:W-:-:S06]  /*2320*/  ULOP3.LUT UR5, UR43, UR5, URZ, 0x3c, !UPT ;  /* 0x000000052b057292 */ /* 0x000fcc000f8e3c3f */
[----:B------:R-:W-:-:S07]  /*2330*/  IMAD.U32 R6, RZ, RZ, UR5 ;  /* 0x00000005ff067e24 */ /* 0x000fce000f8e00ff */
.L_x_31:
[----:B------:R-:W-:Y:S05]  /*2340*/  @!P0 BRA `(.L_x_25) ;  /* 0x0000000000048947 */ /* 0x000fea0003800000 */
[----:B------:R-:W-:Y:S01]  /*2350*/  BPT.TRAP 0x1 ;  /* 0x000000040000795c */ /* 0x000fe20000300000 */
.L_x_25:
[----:B------:R-:W-:Y:S01]  /*2360*/  ULEA UR5, UR4, UR40, 0x3 ;  /* 0x0000002804057291 */ /* 0x000fe2000f8e183f */
[----:B------:R-:W-:-:S08]  /*2370*/  SHF.L.U32 R4, R6, 0x1f, RZ ;  /* 0x0000001f06047819 */ /* 0x000fd000000006ff */
[----:B------:R0:W1:Y:S01]  /*2380*/  SYNCS.PHASECHK.TRANS64.TRYWAIT P1, [UR5], R4 ;  /* 0x00000004ff0075a7 */ /* 0x0000620008020145 */
[----:B------:R-:W-:Y:S05]  /*2390*/  @!P0 BRA `(.L_x_26) ;  /* 0x0000000000048947 */ /* 0x000fea0003800000 */
[----:B------:R-:W-:Y:S01]  /*23a0*/  BPT.TRAP 0x1 ;  /* 0x000000040000795c */ /* 0x000fe20000300000 */
.L_x_26:
[----:B-1----:R-:W-:Y:S05]  /*23b0*/  @P1 BRA `(.L_x_27) ;  /* 0x0000000000081947 */ /* 0x002fea0003800000 */
[----:B------:R-:W1:Y:S02]  /*23c0*/  SYNCS.PHASECHK.TRANS64.TRYWAIT P1, [UR5], R4 ;  /* 0x00000004ff0075a7 */ /* 0x000e640008020145 */
[----:B-1----:R-:W-:Y:S05]  /*23d0*/  @!P1 BRA `(.L_x_28) ;  /* 0x0000004800049947 */ /* 0x002fea0003800000 */
.L_x_27:
[----:B------:R-:W-:Y:S01]  /*23e0*/  ULEA UR6, UR4, UR45, 0xb ;  /* 0x0000002d04067291 */ /* 0x000fe2000f8e583f */
[----:B------:R-:W-:Y:S01]  /*23f0*/  WARPGROUP.ARRIVE ;  /* 0x00000000000079c5 */ /* 0x000fe20000000000 */
[----:B------:R-:W-:Y:S01]  /*2400*/  ULEA UR5, UR4, UR44, 0xb ;  /* 0x0000002c04057291 */ /* 0x000fe2000f8e583f */
[----:B------:R-:W-:Y:S01]  /*2410*/  UMOV UR11, 0x40000040 ;  /* 0x40000040000b7882 */ /* 0x000fe20000000000 */
[----:B------:R-:W-:-:S03]  /*2420*/  UMOV UR9, 0x40000040 ;  /* 0x4000004000097882 */ /* 0x000fc60000000000 */
[----:B------:R-:W-:Y:S02]  /*2430*/  UMOV UR10, UR6 ;  /* 0x00000006000a7c82 */ /* 0x000fe40008000000 */
[----:B------:R-:W-:Y:S02]  /*2440*/  UMOV UR8, UR5 ;  /* 0x0000000500087c82 */ /* 0x000fe40008000000 */
[----:B------:R-:W-:Y:S01]  /*2450*/  HGMMA.64x64x8.F32.TF32 R24, gdesc[UR8], R24, gsb0 ;  /* 0x04e00000081879f0 */ /* 0x000fe20008002818 */
[----:B------:R-:W-:Y:S02]  /*2460*/  UIADD3 UR10, UR6, 0x2, URZ ;  /* 0x00000002060a7890 */ /* 0x000fe4000fffe03f */
[----:B------:R-:W-:Y:S01]  /*2470*/  UIADD3 UR8, UR5, 0x2, URZ ;  /* 0x0000000205087890 */ /* 0x000fe2000fffe03f */
[----:B------:R-:W-:Y:S01]  /*2480*/  UMOV UR11, 0x40000040 ;  /* 0x40000040000b7882 */ /* 0x000fe20000000000 */
[----:B------:R-:W-:Y:S01]  /*2490*/  UMOV UR9, 0x40000040 ;  /* 0x4000004000097882 */ /* 0x000fe20000000000 */
[----:B------:R-:W-:-:S02]  /*24a0*/  WARPGROUP.DEPBAR.LE gsb0, 0x0 ;  /* 0x00008000000079c5 */ /* 0x000fc40000010000 */
        /* <DEDUP_REMOVED lines=99> */
[----:B------:R-:W-:Y:S03]  /*2ae0*/  HGMMA.64x64x8.F32.TF32 R24, gdesc[UR8], R24, gsb0 ;  /* 0x04e00000081879f0 */ /* 0x000fe60008002818 */
[----:B------:R-:W-:Y:S02]  /*2af0*/  WARPGROUP.DEPBAR.LE gsb0, 0x0 ;  /* 0x00008000000079c5 */ /* 0x000fe40000010000 */
[----:B------:R-:W-:Y:S05]  /*2b00*/  @!P0 BRA `(.L_x_29) ;  /* 0x0000000000048947 */ /* 0x000fea0003800000 */
[----:B------:R-:W-:Y:S01]  /*2b10*/  BPT.TRAP 0x1 ;  /* 0x000000040000795c */ /* 0x000fe20000300000 */
.L_x_29:
[----:B------:R-:W-:Y:S01]  /*2b20*/  ISETP.NE.AND P1, PT, R56, RZ, PT ;  /* 0x000000ff3800720c */ /* 0x000fe20003f25270 */
[----:B------:R-:W-:-:S12]  /*2b30*/  UISETP.GT.U32.AND UP0, UPT, UR38, 0x1, UPT ;  /* 0x000000012600788c */ /* 0x000fd8000bf04070 */
[----:B01----:R-:W-:-:S05]  /*2b40*/  @P1 LEA R4, R3, UR40, 0x3 ;  /* 0x0000002803041c11 */ /* 0x003fca000f8e18ff */
[----:B------:R-:W-:-:S05]  /*2b50*/  @P1 VIADD R4, R4, 0x20 ;  /* 0x0000002004041836 */ /* 0x000fca0000000000 */
[----:B------:R-:W-:-:S04]  /*2b60*/  @P1 PRMT R4, R23, 0x654, R4 ;  /* 0x0000065417041816 */ /* 0x000fc80000000004 */
[----:B------:R0:W-:Y:S01]  /*2b70*/  @P1 SYNCS.ARRIVE.TRANS64.RED.A1T0 RZ, [R4+URZ], RZ ;  /* 0x000000ff04ff19a7 */ /* 0x0001e2000810043f */
[----:B------:R-:W-:-:S13]  /*2b80*/  PLOP3.LUT P1, PT, PT, PT, UP0, 0x80, 0x0 ;  /* 0x000000000000781c */ /* 0x000fda0003f2f008 */
[----:B0-----:R-:W-:Y:S05]  /*2b90*/  @P1 BRA `(.L_x_30) ;  /* 0x0000000000041947 */ /* 0x001fea0003800000 */
[----:B------:R-:W-:Y:S01]  /*2ba0*/  BPT.TRAP 0x1 ;  /* 0x000000040000795c */ /* 0x000fe20000300000 */
.L_x_30:
[----:B------:R-:W-:Y:S01]  /*2bb0*/  UIADD3 UR4, UR4, 0x1, URZ ;  /* 0x0000000104047890 */ /* 0x000fe2000fffe03f */
[C---:B------:R-:W-:Y:S01]  /*2bc0*/  ISETP.GT.AND P2, PT, R0.reuse, 0x1, PT ;  /* 0x000000010000780c */ /* 0x040fe20003f44270 */
[----:B------:R-:W-:Y:S02]  /*2bd0*/  VIADD R3, R3, 0x1 ;  /* 0x0000000103037836 */ /* 0x000fe40000000000 */
[----:B------:R-:W-:Y:S01]  /*2be0*/  UISETP.NE.AND UP0, UPT, UR4, 0x4, UPT ;  /* 0x000000040400788c */ /* 0x000fe2000bf05270 */
[----:B------:R-:W-:Y:S02]  /*2bf0*/  VIADD R0, R0, 0xffffffff ;  /* 0xffffffff00007836 */ /* 0x000fe40000000000 */
[C---:B------:R-:W-:Y:S01]  /*2c00*/  ISETP.NE.AND P1, PT, R3.reuse, 0x4, PT ;  /* 0x000000040300780c */ /* 0x040fe20003f25270 */
[----:B------:R-:W-:Y:S02]  /*2c10*/  USEL UR5, URZ, 0x1, UP0 ;  /* 0x000000013f057887 */ /* 0x000fe40008000000 */
[----:B------:R-:W-:Y:S01]  /*2c20*/  USEL UR4, UR4, URZ, UP0 ;  /* 0x0000003f04047287 */ /* 0x000fe20008000000 */
[----:B------:R-:W-:-:S03]  /*2c30*/  SEL R3, R3, RZ, P1 ;  /* 0x000000ff03037207 */ /* 0x000fc60000800000 */
[----:B------:R-:W-:Y:S01]  /*2c40*/  LOP3.LUT R6, R6, UR5, RZ, 0x3c, !PT ;  /* 0x0000000506067c12 */ /* 0x000fe2000f8e3cff */
[----:B------:R-:W-:Y:S07]  /*2c50*/  @P2 BRA `(.L_x_31) ;  /* 0xfffffff400b82947 */ /* 0x000fee000383ffff */
.L_x_24:
[----:B------:R-:W0:Y:S01]  /*2c60*/  LDC R0, c[0x0][0x28c] ;  /* 0x0000a300ff007b82 */ /* 0x000e220000000800 */
[----:B------:R1:W-:Y:S01]  /*2c70*/  SYNCS.ARRIVE.TRANS64.A1T0 RZ, [R70+UR48], RZ ;  /* 0x000000ff46ff79a7 */ /* 0x0003e20008100030 */
[----:B0-----:R-:W-:-:S13]  /*2c80*/  ISETP.GE.AND P1, PT, R0, 0x1, PT ;  /* 0x000000010000780c */ /* 0x001fda0003f26270 */
[----:B-1----:R-:W-:Y:S05]  /*2c90*/  @!P1 BRA `(.L_x_32) ;  /* 0x0000000000409947 */ /* 0x002fea0003800000 */
[----:B------:R-:W-:Y:S05]  /*2ca0*/  @!P0 BRA `(.L_x_33) ;  /* 0x0000000000048947 */ /* 0x000fea0003800000 */
[----:B------:R-:W-:Y:S01]  /*2cb0*/  BPT.TRAP 0x1 ;  /* 0x000000040000795c */ /* 0x000fe20000300000 */
.L_x_33:
[----:B------:R-:W-:Y:S01]  /*2cc0*/  ISETP.NE.AND P0, PT, R56, RZ, PT ;  /* 0x000000ff3800720c */ /* 0x000fe20003f05270 */
[----:B------:R-:W-:-:S12]  /*2cd0*/  IMAD.U32 R3, RZ, RZ, UR40 ;  /* 0x00000028ff037e24 */ /* 0x000fd8000f8e00ff */
[----:B------:R-:W-:-:S05]  /*2ce0*/  VOTEU.ANY UP0, P0 ;  /* 0x00000000003f7886 */ /* 0x000fca0000000100 */
[----:B------:R-:W-:Y:S02]  /*2cf0*/  @UP0 UIADD3 UR4, UR42, UR41, URZ ;  /* 0x000000292a040290 */ /* 0x000fe4000fffe03f */
[----:B------:R-:W-:-:S04]  /*2d00*/  UISETP.GT.U32.AND UP0, UPT, UR38, 0x1, UPT ;  /* 0x000000012600788c */ /* 0x000fc8000bf04070 */
[----:B------:R-:W-:-:S04]  /*2d10*/  IMAD.U32 R0, RZ, RZ, UR4 ;  /* 0x00000004ff007e24 */ /* 0x000fc8000f8e00ff */
[----:B------:R-:W-:-:S05]  /*2d20*/  @P0 IMAD.SHL.U32 R0, R0, 0x8, RZ ;  /* 0x0000000800000824 */ /* 0x000fca00078e00ff */
[----:B------:R-:W-:-:S04]  /*2d30*/  @P0 LOP3.LUT R0, R0, 0x18, RZ, 0xc0, !PT ;  /* 0x0000001800000812 */ /* 0x000fc800078ec0ff */
[----:B------:R-:W-:-:S04]  /*2d40*/  @P0 IADD3 R0, R3, 0x20, R0 ;  /* 0x0000002003000810 */ /* 0x000fc80007ffe000 */
[----:B------:R-:W-:-:S04]  /*2d50*/  @P0 PRMT R0, R23, 0x654, R0 ;  /* 0x0000065417000816 */ /* 0x000fc80000000000 */
[----:B------:R0:W-:Y:S01]  /*2d60*/  @P0 SYNCS.ARRIVE.TRANS64.RED.A1T0 RZ, [R0+URZ], RZ ;  /* 0x000000ff00ff09a7 */ /* 0x0001e2000810043f */
[----:B------:R-:W-:-:S13]  /*2d70*/  PLOP3.LUT P0, PT, PT, PT, UP0, 0x80, 0x0 ;  /* 0x000000000000781c */ /* 0x000fda0003f0f008 */
[----:B0-----:R-:W-:Y:S05]  /*2d80*/  @P0 BRA `(.L_x_32) ;  /* 0x0000000000040947 */ /* 0x001fea0003800000 */
[----:B------:R-:W-:Y:S01]  /*2d90*/  BPT.TRAP 0x1 ;  /* 0x000000040000795c */ /* 0x000fe20000300000 */
.L_x_32:
[----:B------:R-:W-:Y:S02]  /*2da0*/  SHF.L.U32 R3, R69, 0x1f, RZ ;  /* 0x0000001f45037819 */ /* 0x000fe400000006ff */
[----:B------:R-:W-:Y:S02]  /*2db0*/  SHF.R.S32.HI R13, RZ, 0x1f, R19 ;  /* 0x0000001fff0d7819 */ /* 0x000fe40000011413 */
[----:B------:R-:W0:Y:S02]  /*2dc0*/  SYNCS.PHASECHK.TRANS64.TRYWAIT P0, [R66+URZ+0x8], R3 ;  /* 0x00000803420075a7 */ /* 0x000e24000800017f */
[----:B0-----:R-:W-:Y:S05]  /*2dd0*/  @!P0 BRA `(.L_x_34) ;  /* 0x0000003c009c8947 */ /* 0x001fea0003800000 */
.L_x_124:
[----:B------:R-:W-:Y:S01]  /*2de0*/  IMAD.SHL.U32 R5, R18, 0x40, RZ ;  /* 0x0000004012057824 */ /* 0x000fe200078e00ff */
[----:B------:R-:W-:Y:S01]  /*2df0*/  ULDC UR6, c[0x0][0x284] ;  /* 0x0000a10000067ab9 */ /* 0x000fe20000000800 */
[----:B------:R-:W-:Y:S01]  /*2e00*/  IMAD.SHL.U32 R10, R2, 0x40, RZ ;  /* 0x00000040020a7824 */ /* 0x000fe200078e00ff */
[----:B------:R-:W-:Y:S01]  /*2e10*/  ULDC.64 UR4, c[0x0][0x5d0] ;  /* 0x0001740000047ab9 */ /* 0x000fe20000000a00 */
[----:B------:R-:W-:Y:S01]  /*2e20*/  IMAD.WIDE R14, R18, 0x40, R60 ;  /* 0x00000040120e7825 */ /* 0x000fe200078e023c */
[----:B------:R-:W-:Y:S01]  /*2e30*/  ISETP.GE.AND P0, PT, R5, UR6, PT ;  /* 0x0000000605007c0c */ /* 0x000fe2000bf06270 */
[----:B------:R-:W-:Y:S01]  /*2e40*/  ULDC UR6, c[0x0][0x288] ;  /* 0x0000a20000067ab9 */ /* 0x000fe20000000800 */
[----:B------:R-:W-:Y:S01]  /*2e50*/  SHF.R.S32.HI R11, RZ, 0x1f, R10 ;  /* 0x0000001fff0b7819 */ /* 0x000fe2000001140a */
[----:B------:R-:W-:Y:S01]  /*2e60*/  IMAD R0, R13, UR4, RZ ;  /* 0x000000040d007c24 */ /* 0x000fe2000f8e02ff */
[----:B------:R-:W-:Y:S01]  /*2e70*/  ISETP.GE.OR P0, PT, R10, UR6, P0 ;  /* 0x000000060a007c0c */ /* 0x000fe20008706670 */
[----:B0-----:R-:W-:-:S04]  /*2e80*/  IMAD.WIDE.U32 R2, R19, UR4, R62 ;  /* 0x0000000413027c25 */ /* 0x001fc8000f8e003e */
[----:B------:R-:W-:Y:S01]  /*2e90*/  IMAD R7, R19, UR5, R0 ;  /* 0x0000000513077c24 */ /* 0x000fe2000f8e0200 */
[----:B------:R-:W-:Y:S01]  /*2ea0*/  IADD3 R2, P1, R10, R2, RZ ;  /* 0x000000020a027210 */ /* 0x000fe20007f3e0ff */
[----:B------:R-:W-:Y:S02]  /*2eb0*/  ULDC.64 UR4, c[0x0][0x5c8] ;  /* 0x0001720000047ab9 */ /* 0x000fe40000000a00 */
[----:B------:R-:W-:Y:S01]  /*2ec0*/  IMAD R9, R15, UR4, RZ ;  /* 0x000000040f097c24 */ /* 0x000fe2000f8e02ff */
[----:B------:R-:W-:-:S03]  /*2ed0*/  IADD3.X R3, R11, R3, R7, P1, !PT ;  /* 0x000000030b037210 */ /* 0x000fc60000ffe407 */
[C---:B------:R-:W-:Y:S02]  /*2ee0*/  IMAD R9, R14.reuse, UR5, R9 ;  /* 0x000000050e097c24 */ /* 0x040fe4000f8e0209 */
[----:B------:R-:W-:Y:S01]  /*2ef0*/  IMAD.WIDE.U32 R20, R14, UR4, R2 ;  /* 0x000000040e147c25 */ /* 0x000fe2000f8e0002 */
[----:B------:R-:W-:Y:S06]  /*2f00*/  @P0 BRA `(.L_x_35) ;  /* 0x0000002000500947 */ /* 0x000fec0003800000 */
[----:B-----5:R-:W-:Y:S01]  /*2f10*/  FSETP.NEU.AND P1, PT, R58, RZ, PT ;  /* 0x000000ff3a00720b */ /* 0x020fe20003f2d000 */
[----:B------:R-:W-:Y:S01]  /*2f20*/  IMAD.IADD R18, R65, 0x1, -R10 ;  /* 0x0000000141127824 */ /* 0x000fe200078e0a0a */
[----:B------:R-:W-:Y:S01]  /*2f30*/  BSSY B0, `(.L_x_35) ;  /* 0x0000211000007945 */ /* 0x000fe20003800000 */
[----:B------:R-:W-:Y:S02]  /*2f40*/  IMAD.IADD R0, R68, 0x1, -R5 ;  /* 0x0000000144007824 */ /* 0x000fe400078e0a05 */
[----:B------:R-:W-:Y:S01]  /*2f50*/  IMAD.IADD R79, R21, 0x1, R9 ;  /* 0x00000001154f7824 */ /* 0x000fe200078e0209 */
[----:B------:R-:W-:-:S04]  /*2f60*/  ISETP.GT.AND P0, PT, R18, RZ, PT ;  /* 0x000000ff1200720c */ /* 0x000fc80003f04270 */
[----:B------:R-:W-:-:S03]  /*2f70*/  ISETP.GT.AND P2, PT, R0, RZ, P0 ;  /* 0x000000ff0000720c */ /* 0x000fc60000744270 */
[----:B------:R-:W-:Y:S10]  /*2f80*/  @!P1 BRA `(.L_x_36) ;  /* 0x0000001400d49947 */ /* 0x000ff40003800000 */
[----:B------:R-:W0:Y:S01]  /*2f90*/  LDC.64 R72, c[0x0][0x5b8] ;  /* 0x00016e00ff487b82 */ /* 0x000e220000000a00 */
[----:B------:R-:W-:-:S07]  /*2fa0*/  ULDC.64 UR4, c[0x0][0x5c0] ;  /* 0x0001700000047ab9 */ /* 0x000fce0000000a00 */
[----:B------:R-:W1:Y:S08]  /*2fb0*/  LDC.64 R74, c[0x0][0x5b0] ;  /* 0x00016c00ff4a7b82 */ /* 0x000e700000000a00 */
[----:B------:R-:W2:Y:S01]  /*2fc0*/  LDC.64 R76, c[0x0][0x5a8] ;  /* 0x00016a00ff4c7b82 */ /* 0x000ea20000000a00 */
[-C--:B0-----:R-:W-:Y:S02]  /*2fd0*/  IMAD R4, R13, R72.reuse, RZ ;  /* 0x000000480d047224 */ /* 0x081fe400078e02ff */
[----:B------:R-:W-:-:S04]  /*2fe0*/  IMAD.WIDE.U32 R2, R19, R72, R62 ;  /* 0x0000004813027225 */ /* 0x000fc800078e003e */
[----:B------:R-:W-:Y:S01]  /*2ff0*/  IMAD R21, R19, R73, R4 ;  /* 0x0000004913157224 */ /* 0x000fe200078e0204 */
[----:B------:R-:W-:Y:S01]  /*3000*/  IADD3 R6, P1, R10, R2, RZ ;  /* 0x000000020a067210 */ /* 0x000fe20007f3e0ff */
[----:B-1----:R-:W-:-:S03]  /*3010*/  IMAD R2, R15, R74, RZ ;  /* 0x0000004a0f027224 */ /* 0x002fc600078e02ff */
[----:B------:R-:W-:Y:S01]  /*3020*/  IADD3.X R7, R11, R3, R21, P1, !PT ;  /* 0x000000030b077210 */ /* 0x000fe20000ffe415 */
[C---:B------:R-:W-:Y:S02]  /*3030*/  IMAD R71, R14.reuse, R75, R2 ;  /* 0x0000004b0e477224 */ /* 0x040fe400078e0202 */
[----:B------:R-:W-:-:S04]  /*3040*/  IMAD.WIDE.U32 R2, R14, R74, R6 ;  /* 0x0000004a0e027225 */ /* 0x000fc800078e0006 */
[----:B------:R-:W-:Y:S01]  /*3050*/  IMAD.IADD R3, R3, 0x1, R71 ;  /* 0x0000000103037824 */ /* 0x000fe200078e0247 */
[----:B--2---:R-:W-:-:S04]  /*3060*/  LEA R8, P1, R2, R76, 0x2 ;  /* 0x0000004c02087211 */ /* 0x004fc800078210ff */
[----:B------:R-:W-:-:S05]  /*3070*/  LEA.HI.X R9, R2, R77, R3, 0x2, P1 ;  /* 0x0000004d02097211 */ /* 0x000fca00008f1403 */
[----:B------:R0:W2:Y:S01]  /*3080*/  @P2 LDG.E.LTC128B R15, desc[UR36][R8.64] ;  /* 0x00000024080f2981 */ /* 0x0000a2000c1e1920 */
[----:B------:R-:W-:Y:S01]  /*3090*/  IMAD.WIDE.U32 R2, R14, R74, R10 ;  /* 0x0000004a0e027225 */ /* 0x000fe200078e000a */
[----:B------:R-:W-:Y:S01]  /*30a0*/  LEA R4, P3, R20, UR4, 0x2 ;  /* 0x0000000414047c11 */ /* 0x000fe2000f8610ff */
[----:B------:R-:W-:Y:S01]  /*30b0*/  BSSY B1, `(.L_x_37) ;  /* 0x0000014000017945 */ /* 0x000fe20003800000 */
[----:B------:R-:W-:-:S04]  /*30c0*/  IADD3 R12, P1, R62, R2, RZ ;  /* 0x000000023e0c7210 */ /* 0x000fc80007f3e0ff */
[----:B------:R-:W-:Y:S01]  /*30d0*/  IADD3.X R13, R63, R71, R3, P1, !PT ;  /* 0x000000473f0d7210 */ /* 0x000fe20000ffe403 */
[----:B0-----:R-:W-:Y:S01]  /*30e0*/  IMAD.SHL.U32 R8, R74, 0x8, RZ ;  /* 0x000000084a087824 */ /* 0x001fe200078e00ff */
[----:B------:R-:W-:Y:S02]  /*30f0*/  ISETP.GT.AND P1, PT, R18, 0x1, PT ;  /* 0x000000011200780c */ /* 0x000fe40003f24270 */
[----:B------:R-:W-:Y:S01]  /*3100*/  SHF.L.U64.HI R9, R74, 0x3, R75 ;  /* 0x000000034a097819 */ /* 0x000fe2000001024b */
[----:B------:R-:W-:-:S04]  /*3110*/  IMAD.WIDE.U32 R12, R19, R72, R12 ;  /* 0x00000048130c7225 */ /* 0x000fc800078e000c */
[----:B------:R-:W-:Y:S01]  /*3120*/  IMAD.IADD R3, R21, 0x1, R13 ;  /* 0x0000000115037824 */ /* 0x000fe200078e020d */
[----:B------:R-:W-:Y:S01]  /*3130*/  LEA R2, P4, R12, R76, 0x2 ;  /* 0x0000004c0c027211 */ /* 0x000fe200078810ff */
[----:B------:R-:W-:-:S03]  /*3140*/  IMAD.WIDE.U32 R8, R14, R74, R8 ;  /* 0x0000004a0e087225 */ /* 0x000fc600078e0008 */
[----:B------:R-:W-:Y:S02]  /*3150*/  LEA.HI.X R3, R12, R77, R3, 0x2, P4 ;  /* 0x0000004d0c037211 */ /* 0x000fe400020f1403 */
[----:B--2---:R-:W-:-:S05]  /*3160*/  LOP3.LUT R5, R15, 0xffffe000, RZ, 0xc0, !PT ;  /* 0xffffe0000f057812 */ /* 0x004fca00078ec0ff */
[----:B------:R-:W-:-:S04]  /*3170*/  FMUL R5, R5, R58 ;  /* 0x0000003a05057220 */ /* 0x000fc80000400000 */
[----:B------:R-:W-:Y:S01]  /*3180*/  FFMA R73, R24, R57, R5 ;  /* 0x0000003918497223 */ /* 0x000fe20000000005 */
[----:B------:R-:W-:Y:S02]  /*3190*/  LEA.HI.X R5, R20, UR5, R79, 0x2, P3 ;  /* 0x0000000514057c11 */ /* 0x000fe400098f144f */
[----:B------:R-:W-:Y:S02]  /*31a0*/  ISETP.GT.AND P3, PT, R0, RZ, P1 ;  /* 0x000000ff0000720c */ /* 0x000fe40000f64270 */
[----:B------:R-:W-:-:S05]  /*31b0*/  F2FP.TF32.F32.PACK_B R73, R73 ;  /* 0x00000049ff49723e */ /* 0x000fca00024050ff */
[----:B------:R0:W-:Y:S06]  /*31c0*/  @P2 STG.E desc[UR36][R4.64], R73 ;  /* 0x0000004904002986 */ /* 0x0001ec000c101924 */
[----:B------:R-:W-:Y:S05]  /*31d0*/  @!P3 BRA `(.L_x_38) ;  /* 0x000000000004b947 */ /* 0x000fea0003800000 */
[----:B------:R1:W5:Y:S02]  /*31e0*/  LDG.E.LTC128B R15, desc[UR36][R2.64+0x4] ;  /* 0x00000424020f7981 */ /* 0x000364000c1e1920 */
.L_x_38:
[----:B------:R-:W-:Y:S05]  /*31f0*/  BSYNC B1 ;  /* 0x0000000000017941 */ /* 0x000fea0003800000 */
.L_x_37:
[----:B-----5:R-:W-:Y:S01]  /*3200*/  LOP3.LUT R13, R15, 0xffffe000, RZ, 0xc0, !PT ;  /* 0xffffe0000f0d7812 */ /* 0x020fe200078ec0ff */
[----:B------:R-:W-:Y:S01]  /*3210*/  IMAD.IADD R71, R71, 0x1, R9 ;  /* 0x0000000147477824 */ /* 0x000fe200078e0209 */
[----:B------:R-:W-:Y:S02]  /*3220*/  IADD3 R9, P2, R6, R8, RZ ;  /* 0x0000000806097210 */ /* 0x000fe40007f5e0ff */
[----:B------:R-:W-:Y:S01]  /*3230*/  ISETP.GT.AND P0, PT, R0, 0x8, P0 ;  /* 0x000000080000780c */ /* 0x000fe20000704270 */
[----:B------:R-:W-:Y:S02]  /*3240*/  FMUL R6, R13, R58 ;  /* 0x0000003a0d067220 */ /* 0x000fe40000400000 */
[----:B------:R-:W-:Y:S01]  /*3250*/  IMAD.X R14, R71, 0x1, R7, P2 ;  /* 0x00000001470e7824 */ /* 0x000fe200010e0607 */
[----:B------:R-:W-:Y:S01]  /*3260*/  LEA R12, P2, R9, R76, 0x2 ;  /* 0x0000004c090c7211 */ /* 0x000fe200078410ff */
[----:B------:R-:W-:-:S03]  /*3270*/  FFMA R25, R25, R57, R6 ;  /* 0x0000003919197223 */ /* 0x000fc60000000006 */
[----:B------:R-:W-:Y:S02]  /*3280*/  LEA.HI.X R13, R9, R77, R14, 0x2, P2 ;  /* 0x0000004d090d7211 */ /* 0x000fe400010f140e */
[----:B------:R-:W-:-:S05]  /*3290*/  F2FP.TF32.F32.PACK_B R25, R25 ;  /* 0x00000019ff19723e */ /* 0x000fca00024050ff */
[----:B------:R2:W-:Y:S04]  /*32a0*/  @P3 STG.E desc[UR36][R4.64+0x4], R25 ;  /* 0x0000041904003986 */ /* 0x0005e8000c101924 */
[----:B------:R-:W3:Y:S01]  /*32b0*/  @P0 LDG.E.LTC128B R15, desc[UR36][R12.64] ;  /* 0x000000240c0f0981 */ /* 0x000ee2000c1e1920 */
[----:B------:R-:W-:Y:S01]  /*32c0*/  IADD3 R10, P2, P3, R62, R8, R10 ;  /* 0x000000083e0a7210 */ /* 0x000fe20007b5e00a */
[----:B------:R-:W-:Y:S01]  /*32d0*/  BSSY B1, `(.L_x_39) ;  /* 0x0000011000017945 */ /* 0x000fe20003800000 */
[C---:B------:R-:W-:Y:S02]  /*32e0*/  SHF.L.U64.HI R9, R64.reuse, 0x2, R59 ;  /* 0x0000000240097819 */ /* 0x040fe4000001023b */
[----:B------:R-:W-:Y:S02]  /*32f0*/  IADD3.X R11, R63, R71, R11, P2, P3 ;  /* 0x000000473f0b7210 */ /* 0x000fe400017e640b */
[----:B------:R-:W-:-:S02]  /*3300*/  LEA R8, P2, R64, R4, 0x2 ;  /* 0x0000000440087211 */ /* 0x000fc400078410ff */
[----:B------:R-:W-:Y:S01]  /*3310*/  ISETP.GT.AND P1, PT, R0, 0x8, P1 ;  /* 0x000000080000780c */ /* 0x000fe20000f24270 */
[----:B------:R-:W-:-:S04]  /*3320*/  IMAD.WIDE.U32 R10, R19, R72, R10 ;  /* 0x00000048130a7225 */ /* 0x000fc800078e000a */
[----:B------:R-:W-:Y:S01]  /*3330*/  IMAD.X R9, R9, 0x1, R5, P2 ;  /* 0x0000000109097824 */ /* 0x000fe200010e0605 */
[----:B------:R-:W-:Y:S02]  /*3340*/  LEA R6, P3, R10, R76, 0x2 ;  /* 0x0000004c0a067211 */ /* 0x000fe400078610ff */
[----:B---3--:R-:W-:-:S05]  /*3350*/  LOP3.LUT R7, R15, 0xffffe000, RZ, 0xc0, !PT ;  /* 0xffffe0000f077812 */ /* 0x008fca00078ec0ff */
[----:B------:R-:W-:-:S04]  /*3360*/  FMUL R7, R7, R58 ;  /* 0x0000003a07077220 */ /* 0x000fc80000400000 */
[----:B------:R-:W-:Y:S01]  /*3370*/  FFMA R19, R26, R57, R7 ;  /* 0x000000391a137223 */ /* 0x000fe20000000007 */
[----:B------:R-:W-:-:S04]  /*3380*/  IMAD.IADD R7, R21, 0x1, R11 ;  /* 0x0000000115077824 */ /* 0x000fc800078e020b */
[----:B------:R-:W-:Y:S02]  /*3390*/  F2FP.TF32.F32.PACK_B R19, R19 ;  /* 0x00000013ff13723e */ /* 0x000fe400024050ff */
[----:B------:R-:W-:-:S03]  /*33a0*/  LEA.HI.X R7, R10, R77, R7, 0x2, P3 ;  /* 0x0000004d0a077211 */ /* 0x000fc600018f1407 */
[----:B------:R2:W-:Y:S01]  /*33b0*/  @P0 STG.E desc[UR36][R8.64], R19 ;  /* 0x0000001308000986 */ /* 0x0005e2000c101924 */
[----:B------:R-:W-:Y:S05]  /*33c0*/  @!P1 BRA `(.L_x_40) ;  /* 0x0000000000049947 */ /* 0x000fea0003800000 */
[----:B------:R3:W5:Y:S02]  /*33d0*/  LDG.E.LTC128B R15, desc[UR36][R6.64+0x4] ;  /* 0x00000424060f7981 */ /* 0x000764000c1e1920 */
.L_x_40:
[----:B------:R-:W-:Y:S05]  /*33e0*/  BSYNC B1 ;  /* 0x0000000000017941 */ /* 0x000fea0003800000 */
.L_x_39:
[----:B-----5:R-:W-:Y:S01]  /*33f0*/  LOP3.LUT R11, R15, 0xffffe000, RZ, 0xc0, !PT ;  /* 0xffffe0000f0b7812 */ /* 0x020fe200078ec0ff */
[----:B------:R-:W-:Y:S01]  /*3400*/  BSSY B1, `(.L_x_41) ;  /* 0x0000009000017945 */ /* 0x000fe20003800000 */
[----:B------:R-:W-:-:S03]  /*3410*/  ISETP.GT.AND P0, PT, R18, 0x8, PT ;  /* 0x000000081200780c */ /* 0x000fc60003f04270 */
[----:B------:R-:W-:Y:S01]  /*3420*/  FMUL R10, R11, R58 ;  /* 0x0000003a0b0a7220 */ /* 0x000fe20000400000 */
[----:B------:R-:W-:-:S03]  /*3430*/  ISETP.GT.AND P2, PT, R0, RZ, P0 ;  /* 0x000000ff0000720c */ /* 0x000fc60000744270 */
[----:B------:R-:W-:-:S05]  /*3440*/  FFMA R27, R27, R57, R10 ;  /* 0x000000391b1b7223 */ /* 0x000fca000000000a */
[----:B------:R-:W-:-:S05]  /*3450*/  F2FP.TF32.F32.PACK_B R27, R27 ;  /* 0x0000001bff1b723e */ /* 0x000fca00024050ff */
[----:B------:R4:W-:Y:S01]  /*3460*/  @P1 STG.E desc[UR36][R8.64+0x4], R27 ;  /* 0x0000041b08001986 */ /* 0x0009e2000c101924 */
[----:B------:R-:W-:Y:S05]  /*3470*/  @!P2 BRA `(.L_x_42) ;  /* 0x000000000004a947 */ /* 0x000fea0003800000 */
[----:B------:R0:W5:Y:S02]  /*3480*/  LDG.E.LTC128B R15, desc[UR36][R2.64+0x20] ;  /* 0x00002024020f7981 */ /* 0x000164000c1e1920 */
.L_x_42:
[----:B------:R-:W-:Y:S05]  /*3490*/  BSYNC B1 ;  /* 0x0000000000017941 */ /* 0x000fea0003800000 */
.L_x_41:
        /* <DEDUP_REMOVED lines=10> */
.L_x_44:
[----:B------:R-:W-:Y:S05]  /*3540*/  BSYNC B1 ;  /* 0x0000000000017941 */ /* 0x000fea0003800000 */
.L_x_43:
[----:B0----5:R-:W-:Y:S01]  /*3550*/  LOP3.LUT R11, R15, 0xffffe000, RZ, 0xc0, !PT ;  /* 0xffffe0000f0b7812 */ /* 0x021fe200078ec0ff */
[----:B------:R-:W-:Y:S01]  /*3560*/  BSSY B1, `(.L_x_45) ;  /* 0x0000008000017945 */ /* 0x000fe20003800000 */
[----:B------:R-:W-:-:S03]  /*3570*/  ISETP.GT.AND P0, PT, R0, 0x8, P0 ;  /* 0x000000080000780c */ /* 0x000fc60000704270 */
[----:B------:R-:W-:-:S04]  /*3580*/  FMUL R10, R11, R58 ;  /* 0x0000003a0b0a7220 */ /* 0x000fc80000400000 */
[----:B------:R-:W-:-:S05]  /*3590*/  FFMA R29, R29, R57, R10 ;  /* 0x000000391d1d7223 */ /* 0x000fca000000000a */
[----:B------:R-:W-:-:S05]  /*35a0*/  F2FP.TF32.F32.PACK_B R29, R29 ;  /* 0x0000001dff1d723e */ /* 0x000fca00024050ff */
[----:B------:R0:W-:Y:S01]  /*35b0*/  @P3 STG.E desc[UR36][R4.64+0x24], R29 ;  /* 0x0000241d04003986 */ /* 0x0001e2000c101924 */
[----:B------:R-:W-:Y:S05]  /*35c0*/  @!P0 BRA `(.L_x_46) ;  /* 0x0000000000048947 */ /* 0x000fea0003800000 */
[----:B------:R0:W5:Y:S02]  /*35d0*/  LDG.E.LTC128B R15, desc[UR36][R6.64+0x20] ;  /* 0x00002024060f7981 */ /* 0x000164000c1e1920 */
.L_x_46:
[----:B------:R-:W-:Y:S05]  /*35e0*/  BSYNC B1 ;  /* 0x0000000000017941 */ /* 0x000fea0003800000 */
.L_x_45:
[----:B-----5:R-:W-:Y:S01]  /*35f0*/  LOP3.LUT R11, R15, 0xffffe000, RZ, 0xc0, !PT ;  /* 0xffffe0000f0b7812 */ /* 0x020fe200078ec0ff */
        /* <DEDUP_REMOVED lines=8> */
.L_x_48:
[----:B------:R-:W-:Y:S05]  /*3680*/  BSYNC B1 ;  /* 0x0000000000017941 */ /* 0x000fea0003800000 */
.L_x_47:
[----:B0----5:R-:W-:Y:S01]  /*3690*/  LOP3.LUT R11, R15, 0xffffe000, RZ, 0xc0, !PT ;  /* 0xffffe0000f0b7812 */ /* 0x021fe200078ec0ff */
        /* <DEDUP_REMOVED lines=9> */
.L_x_50:
[----:B------:R-:W-:Y:S05]  /*3730*/  BSYNC B1 ;  /* 0x0000000000017941 */ /* 0x000fea0003800000 */
.L_x_49:
        /* <DEDUP_REMOVED lines=10> */
.L_x_52:
[----:B------:R-:W-:Y:S05]  /*37e0*/  BSYNC B1 ;  /* 0x0000000000017941 */ /* 0x000fea0003800000 */
.L_x_51:
        /* <DEDUP_REMOVED lines=9> */
.L_x_54:
[----:B------:R-:W-:Y:S05]  /*3880*/  BSYNC B1 ;  /* 0x0000000000017941 */ /* 0x000fea0003800000 */
.L_x_53:
        /* <DEDUP_REMOVED lines=9> */
.L_x_56:
[----:B------:R-:W-:Y:S05]  /*3920*/  BSYNC B1 ;  /* 0x0000000000017941 */ /* 0x000fea0003800000 */
.L_x_55:
        /* <DEDUP_REMOVED lines=10> */
.L_x_58:
[----:B------:R-:W-:Y:S05]  /*39d0*/  BSYNC B1 ;  /* 0x0000000000017941 */ /* 0x000fea0003800000 */
.L_x_57:
        /* <DEDUP_REMOVED lines=10> */
.L_x_60:
[----:B------:R-:W-:Y:S05]  /*3a80*/  BSYNC B1 ;  /* 0x0000000000017941 */ /* 0x000fea0003800000 */
.L_x_59:
        /* <DEDUP_REMOVED lines=9> */
.L_x_62:
[----:B------:R-:W-:Y:S05]  /*3b20*/  BSYNC B1 ;  /* 0x0000000000017941 */ /* 0x000fea0003800000 */
.L_x_61:
        /* <DEDUP_REMOVED lines=9> */
.L_x_64:
[----:B------:R-:W-:Y:S05]  /*3bc0*/  BSYNC B1 ;  /* 0x0000000000017941 */ /* 0x000fea0003800000 */
.L_x_63:
        /* <DEDUP_REMOVED lines=10> */
.L_x_66:
[----:B------:R-:W-:Y:S05]  /*3c70*/  BSYNC B1 ;  /* 0x0000000000017941 */ /* 0x000fea0003800000 */
.L_x_65:
        /* <DEDUP_REMOVED lines=10> */
.L_x_68:
[----:B------:R-:W-:Y:S05]  /*3d20*/  BSYNC B1 ;  /* 0x0000000000017941 */ /* 0x000fea0003800000 */
.L_x_67:
        /* <DEDUP_REMOVED lines=9> */
.L_x_70:
[----:B------:R-:W-:Y:S05]  /*3dc0*/  BSYNC B1 ;  /* 0x0000000000017941 */ /* 0x000fea0003800000 */
.L_x_69:
        /* <DEDUP_REMOVED lines=9> */
.L_x_72:
[----:B------:R-:W-:Y:S05]  /*3e60*/  BSYNC B1 ;  /* 0x0000000000017941 */ /* 0x000fea0003800000 */
.L_x_71:
        /* <DEDUP_REMOVED lines=10> */
.L_x_74:
[----:B------:R-:W-:Y:S05]  /*3f10*/  BSYNC B1 ;  /* 0x0000000000017941 */ /* 0x000fea0003800000 */
.L_x_73:
        /* <DEDUP_REMOVED lines=10> */
.L_x_76:
[----:B------:R-:W-:Y:S05]  /*3fc0*/  BSYNC B1 ;  /* 0x0000000000017941 */ /* 0x000fea0003800000 */
.L_x_75:
        /* <DEDUP_REMOVED lines=9> */
.L_x_78:
[----:B------:R-:W-:Y:S05]  /*4060*/  BSYNC B1 ;  /* 0x0000000000017941 */ /* 0x000fea0003800000 */
.L_x_77:
        /* <DEDUP_REMOVED lines=9> */
.L_x_80:
[----:B------:R-:W-:Y:S05]  /*4100*/  BSYNC B1 ;  /* 0x0000000000017941 */ /* 0x000fea0003800000 */
.L_x_79:
        /* <DEDUP_REMOVED lines=10> */
.L_x_82:
[----:B------:R-:W-:Y:S05]  /*41b0*/  BSYNC B1 ;  /* 0x0000000000017941 */ /* 0x000fea0003800000 */
.L_x_81:
        /* <DEDUP_REMOVED lines=10> */
.L_x_84:
[----:B------:R-:W-:Y:S05]  /*4260*/  BSYNC B1 ;  /* 0x0000000000017941 */ /* 0x000fea0003800000 */
.L_x_83:
        /* <DEDUP_REMOVED lines=9> */
.L_x_86:
[----:B------:R-:W-:Y:S05]  /*4300*/  BSYNC B1 ;  /* 0x0000000000017941 */ /* 0x000fea0003800000 */
.L_x_85:
        /* <DEDUP_REMOVED lines=9> */
.L_x_88:
[----:B------:R-:W-:Y:S05]  /*43a0*/  BSYNC B1 ;  /* 0x0000000000017941 */ /* 0x000fea0003800000 */
.L_x_87:
        /* <DEDUP_REMOVED lines=10> */
.L_x_90:
[----:B------:R-:W-:Y:S05]  /*4450*/  BSYNC B1 ;  /* 0x0000000000017941 */ /* 0x000fea0003800000 */
.L_x_89:
        /* <DEDUP_REMOVED lines=10> */
.L_x_92:
[----:B------:R-:W-:Y:S05]  /*4500*/  BSYNC B1 ;  /* 0x0000000000017941 */ /* 0x000fea0003800000 */
.L_x_91:
[----:B01---5:R-:W-:Y:S01]  /*4510*/  LOP3.LUT R3, R15, 0xffffe000, RZ, 0xc0, !PT ;  /* 0xffffe0000f037812 */ /* 0x023fe200078ec0ff */
        /* <DEDUP_REMOVED lines=8> */
.L_x_94:
[----:B------:R-:W-:Y:S05]  /*45a0*/  BSYNC B1 ;  /* 0x0000000000017941 */ /* 0x000fea0003800000 */
.L_x_93:
[----:B-----5:R-:W-:Y:S01]  /*45b0*/  LOP3.LUT R3, R15, 0xffffe000, RZ, 0xc0, !PT ;  /* 0xffffe0000f037812 */ /* 0x020fe200078ec0ff */
[----:B------:R-:W-:Y:S01]  /*45c0*/  @P0 IMAD.MOV.U32 R2, RZ, RZ, R8 ;  /* 0x000000ffff020224 */ /* 0x000fe200078e0008 */
[----:B------:R-:W-:Y:S01]  /*45d0*/  ISETP.GT.AND P1, PT, R0, 0x8, P1 ;  /* 0x000000080000780c */ /* 0x000fe20000f24270 */
[----:B------:R-:W-:Y:S02]  /*45e0*/  BSSY B1, `(.L_x_95) ;  /* 0x0000008000017945 */ /* 0x000fe40003800000 */
[----:B------:R-:W-:-:S04]  /*45f0*/  FMUL R3, R3, R58 ;  /* 0x0000003a03037220 */ /* 0x000fc80000400000 */
[----:B0-2---:R-:W-:Y:S01]  /*4600*/  FFMA R5, R54, R57, R3 ;  /* 0x0000003936057223 */ /* 0x005fe20000000003 */
[----:B------:R-:W-:-:S04]  /*4610*/  @P0 IMAD.MOV.U32 R3, RZ, RZ, R9 ;  /* 0x000000ffff030224 */ /* 0x000fc800078e0009 */
[----:B------:R-:W-:-:S05]  /*4620*/  F2FP.TF32.F32.PACK_B R5, R5 ;  /* 0x00000005ff05723e */ /* 0x000fca00024050ff */
[----:B------:R0:W-:Y:S01]  /*4630*/  @P0 STG.E desc[UR36][R2.64+0xe0], R5 ;  /* 0x0000e00502000986 */ /* 0x0001e2000c101924 */
[----:B------:R-:W-:Y:S05]  /*4640*/  @!P1 BRA `(.L_x_96) ;  /* 0x0000000000049947 */ /* 0x000fea0003800000 */
[----:B------:R2:W5:Y:S02]  /*4650*/  LDG.E.LTC128B R15, desc[UR36][R6.64+0xe4] ;  /* 0x0000e424060f7981 */ /* 0x000564000c1e1920 */
.L_x_96:
[----:B------:R-:W-:Y:S05]  /*4660*/  BSYNC B1 ;  /* 0x0000000000017941 */ /* 0x000fea0003800000 */
.L_x_95:
[----:B------:R-:W-:Y:S05]  /*4670*/  @!P1 BRA `(.L_x_97) ;  /* 0x0000000800709947 */ /* 0x000fea0003800000 */
[----:B-----5:R-:W-:-:S05]  /*4680*/  LOP3.LUT R15, R15, 0xffffe000, RZ, 0xc0, !PT ;  /* 0xffffe0000f0f7812 */ /* 0x020fca00078ec0ff */
[----:B------:R-:W-:-:S04]  /*4690*/  FMUL R0, R15, R58 ;  /* 0x0000003a0f007220 */ /* 0x000fc80000400000 */
[----:B------:R-:W-:-:S05]  /*46a0*/  FFMA R55, R55, R57, R0 ;  /* 0x0000003937377223 */ /* 0x000fca0000000000 */
[----:B------:R-:W-:-:S05]  /*46b0*/  F2FP.TF32.F32.PACK_B R55, R55 ;  /* 0x00000037ff37723e */ /* 0x000fca00024050ff */
[----:B------:R0:W-:Y:S01]  /*46c0*/  STG.E desc[UR36][R8.64+0xe4], R55 ;  /* 0x0000e43708007986 */ /* 0x0001e2000c101924 */
[----:B------:R-:W-:Y:S05]  /*46d0*/  BRA `(.L_x_97) ;  /* 0x0000000800587947 */ /* 0x000fea0003800000 */
.L_x_36:
[----:B------:R-:W-:Y:S01]  /*46e0*/  ULDC.64 UR4, c[0x0][0x5c0] ;  /* 0x0001700000047ab9 */ /* 0x000fe20000000a00 */
[-C--:B------:R-:W-:Y:S01]  /*46f0*/  FMUL R7, R24, R57.reuse ;  /* 0x0000003918077220 */ /* 0x080fe20000400000 */
[----:B------:R-:W-:Y:S01]  /*4700*/  LEA R2, P1, R20, UR4, 0x2 ;  /* 0x0000000414027c11 */ /* 0x000fe2000f8210ff */
[-C--:B------:R-:W-:Y:S01]  /*4710*/  FMUL R25, R25, R57.reuse ;  /* 0x0000003919197220 */ /* 0x080fe20000400000 */
[----:B------:R-:W-:Y:S01]  /*4720*/  ISETP.GT.AND P3, PT, R18, 0x1, PT ;  /* 0x000000011200780c */ /* 0x000fe20003f64270 */
[----:B------:R-:W-:Y:S01]  /*4730*/  FMUL R9, R26, R57 ;  /* 0x000000391a097220 */ /* 0x000fe20000400000 */
[----:B------:R-:W-:Y:S01]  /*4740*/  F2FP.TF32.F32.PACK_B R7, R7 ;  /* 0x00000007ff07723e */ /* 0x000fe200024050ff */
[-C--:B------:R-:W-:Y:S01]  /*4750*/  FMUL R27, R27, R57.reuse ;  /* 0x000000391b1b7220 */ /* 0x080fe20000400000 */
[----:B------:R-:W-:Y:S01]  /*4760*/  LEA.HI.X R3, R20, UR5, R79, 0x2, P1 ;  /* 0x0000000514037c11 */ /* 0x000fe200088f144f */
[-C--:B------:R-:W-:Y:S01]  /*4770*/  FMUL R29, R29, R57.reuse ;  /* 0x000000391d1d7220 */ /* 0x080fe20000400000 */
[----:B------:R-:W-:Y:S01]  /*4780*/  ISETP.GT.AND P1, PT, R0, RZ, P3 ;  /* 0x000000ff0000720c */ /* 0x000fe20001f24270 */
[----:B------:R-:W-:Y:S01]  /*4790*/  FMUL R11, R30, R57 ;  /* 0x000000391e0b7220 */ /* 0x000fe20000400000 */
[----:B------:R-:W-:Y:S01]  /*47a0*/  F2FP.TF32.F32.PACK_B R25, R25 ;  /* 0x00000019ff19723e */ /* 0x000fe200024050ff */
[----:B------:R0:W-:Y:S01]  /*47b0*/  @P2 STG.E desc[UR36][R2.64], R7 ;  /* 0x0000000702002986 */ /* 0x0001e2000c101924 */
[----:B------:R-:W-:Y:S01]  /*47c0*/  ISETP.GT.AND P2, PT, R0, 0x8, P0 ;  /* 0x000000080000780c */ /* 0x000fe20000744270 */
[-C--:B------:R-:W-:Y:S01]  /*47d0*/  FMUL R31, R31, R57.reuse ;  /* 0x000000391f1f7220 */ /* 0x080fe20000400000 */
[----:B------:R-:W-:Y:S01]  /*47e0*/  ISETP.GT.AND P0, PT, R18, 0x8, PT ;  /* 0x000000081200780c */ /* 0x000fe20003f04270 */
[-C--:B------:R-:W-:Y:S01]  /*47f0*/  FMUL R33, R33, R57.reuse ;  /* 0x0000003921217220 */ /* 0x080fe20000400000 */
[C---:B------:R-:W-:Y:S01]  /*4800*/  SHF.L.U64.HI R5, R64.reuse, 0x2, R59 ;  /* 0x0000000240057819 */ /* 0x040fe2000001023b */
[-C--:B------:R-:W-:Y:S01]  /*4810*/  FMUL R35, R35, R57.reuse ;  /* 0x0000003923237220 */ /* 0x080fe20000400000 */
[----:B------:R-:W-:Y:S01]  /*4820*/  LEA R4, P4, R64, R2, 0x2 ;  /* 0x0000000240047211 */ /* 0x000fe200078810ff */
[----:B------:R-:W-:Y:S01]  /*4830*/  FMUL R37, R37, R57 ;  /* 0x0000003925257220 */ /* 0x000fe20000400000 */
[C---:B------:R-:W-:Y:S01]  /*4840*/  ISETP.GT.AND P3, PT, R0.reuse, 0x8, P3 ;  /* 0x000000080000780c */ /* 0x040fe20001f64270 */
[----:B------:R-:W-:Y:S01]  /*4850*/  @P1 STG.E desc[UR36][R2.64+0x4], R25 ;  /* 0x0000041902001986 */ /* 0x000fe2000c101924 */
[----:B------:R-:W-:Y:S01]  /*4860*/  ISETP.GT.AND P5, PT, R0, RZ, P0 ;  /* 0x000000ff0000720c */ /* 0x000fe200007a4270 */
[----:B------:R-:W-:Y:S01]  /*4870*/  IMAD.X R5, R5, 0x1, R3, P4 ;  /* 0x0000000105057824 */ /* 0x000fe200020e0603 */
[----:B------:R-:W-:Y:S01]  /*4880*/  F2FP.TF32.F32.PACK_B R9, R9 ;  /* 0x00000009ff09723e */ /* 0x000fe200024050ff */
[-C--:B0-----:R-:W-:Y:S01]  /*4890*/  FMUL R7, R28, R57.reuse ;  /* 0x000000391c077220 */ /* 0x081fe20000400000 */
[----:B------:R-:W-:Y:S01]  /*48a0*/  ISETP.GT.AND P1, PT, R18, 0x9, PT ;  /* 0x000000091200780c */ /* 0x000fe20003f24270 */
[----:B------:R-:W-:Y:S01]  /*48b0*/  FMUL R39, R39, R57 ;  /* 0x0000003927277220 */ /* 0x000fe20000400000 */
[----:B------:R-:W-:Y:S01]  /*48c0*/  F2FP.TF32.F32.PACK_B R27, R27 ;  /* 0x0000001bff1b723e */ /* 0x000fe200024050ff */
[----:B------:R0:W-:Y:S01]  /*48d0*/  @P2 STG.E desc[UR36][R4.64], R9 ;  /* 0x0000000904002986 */ /* 0x0001e2000c101924 */
[----:B------:R-:W-:Y:S01]  /*48e0*/  F2FP.TF32.F32.PACK_B R7, R7 ;  /* 0x00000007ff07723e */ /* 0x000fe200024050ff */
[-C--:B------:R-:W-:Y:S01]  /*48f0*/  FMUL R41, R41, R57.reuse ;  /* 0x0000003929297220 */ /* 0x080fe20000400000 */
[C---:B------:R-:W-:Y:S01]  /*4900*/  ISETP.GT.AND P4, PT, R0.reuse, RZ, P1 ;  /* 0x000000ff0000720c */ /* 0x040fe20000f84270 */
[----:B------:R-:W-:Y:S01]  /*4910*/  @P3 STG.E desc[UR36][R4.64+0x4], R27 ;  /* 0x0000041b04003986 */ /* 0x000fe2000c101924 */
[----:B------:R-:W-:Y:S01]  /*4920*/  ISETP.GT.AND P2, PT, R0, 0x8, P0 ;  /* 0x000000080000780c */ /* 0x000fe20000744270 */
[-C--:B------:R-:W-:Y:S01]  /*4930*/  FMUL R43, R43, R57.reuse ;  /* 0x000000392b2b7220 */ /* 0x080fe20000400000 */
[----:B------:R-:W-:Y:S01]  /*4940*/  ISETP.GT.AND P0, PT, R18, 0x10, PT ;  /* 0x000000101200780c */ /* 0x000fe20003f04270 */
[----:B------:R1:W-:Y:S01]  /*4950*/  @P5 STG.E desc[UR36][R2.64+0x20], R7 ;  /* 0x0000200702005986 */ /* 0x0003e2000c101924 */
[C---:B------:R-:W-:Y:S01]  /*4960*/  ISETP.GT.AND P3, PT, R0.reuse, 0x8, P1 ;  /* 0x000000080000780c */ /* 0x040fe20000f64270 */
[-C--:B------:R-:W-:Y:S01]  /*4970*/  FMUL R45, R45, R57.reuse ;  /* 0x000000392d2d7220 */ /* 0x080fe20000400000 */
[----:B------:R-:W-:Y:S01]  /*4980*/  ISETP.GT.AND P5, PT, R0, RZ, P0 ;  /* 0x000000ff0000720c */ /* 0x000fe200007a4270 */
[----:B0-----:R-:W-:Y:S01]  /*4990*/  FMUL R9, R34, R57 ;  /* 0x0000003922097220 */ /* 0x001fe20000400000 */
[----:B------:R-:W-:Y:S01]  /*49a0*/  F2FP.TF32.F32.PACK_B R29, R29 ;  /* 0x0000001dff1d723e */ /* 0x000fe200024050ff */
[----:B------:R-:W-:Y:S01]  /*49b0*/  FMUL R47, R47, R57 ;  /* 0x000000392f2f7220 */ /* 0x000fe20000400000 */
[----:B------:R-:W-:Y:S01]  /*49c0*/  F2FP.TF32.F32.PACK_B R11, R11 ;  /* 0x0000000bff0b723e */ /* 0x000fe200024050ff */
[----:B------:R-:W-:Y:S01]  /*49d0*/  FMUL R49, R49, R57 ;  /* 0x0000003931317220 */ /* 0x000fe20000400000 */
[----:B------:R-:W-:Y:S01]  /*49e0*/  ISETP.GT.AND P1, PT, R18, 0x11, PT ;  /* 0x000000111200780c */ /* 0x000fe20003f24270 */
[----:B------:R-:W-:Y:S01]  /*49f0*/  @P4 STG.E desc[UR36][R2.64+0x24], R29 ;  /* 0x0000241d02004986 */ /* 0x000fe2000c101924 */
[----:B------:R-:W-:Y:S01]  /*4a00*/  F2FP.TF32.F32.PACK_B R31, R31 ;  /* 0x0000001fff1f723e */ /* 0x000fe200024050ff */
[-C--:B-1----:R-:W-:Y:S01]  /*4a10*/  FMUL R7, R32, R57.reuse ;  /* 0x0000003920077220 */ /* 0x082fe20000400000 */
[C---:B------:R-:W-:Y:S01]  /*4a20*/  ISETP.GT.AND P4, PT, R0.reuse, RZ, P1 ;  /* 0x000000ff0000720c */ /* 0x040fe20000f84270 */
[----:B------:R0:W-:Y:S01]  /*4a30*/  @P2 STG.E desc[UR36][R4.64+0x20], R11 ;  /* 0x0000200b04002986 */ /* 0x0001e2000c101924 */
[----:B------:R-:W-:Y:S01]  /*4a40*/  ISETP.GT.AND P2, PT, R0, 0x8, P0 ;  /* 0x000000080000780c */ /* 0x000fe20000744270 */
[----:B------:R-:W-:Y:S01]  /*4a50*/  FMUL R51, R51, R57 ;  /* 0x0000003933337220 */ /* 0x000fe20000400000 */
[----:B------:R-:W-:Y:S01]  /*4a60*/  F2FP.TF32.F32.PACK_B R7, R7 ;  /* 0x00000007ff07723e */ /* 0x000fe200024050ff */
[----:B------:R-:W-:Y:S01]  /*4a70*/  @P3 STG.E desc[UR36][R4.64+0x24], R31 ;  /* 0x0000241f04003986 */ /* 0x000fe2000c101924 */
[----:B------:R-:W-:Y:S01]  /*4a80*/  ISETP.GT.AND P0, PT, R18, 0x18, PT ;  /* 0x000000181200780c */ /* 0x000fe20003f04270 */
[-C--:B------:R-:W-:Y:S01]  /*4a90*/  FMUL R13, R52, R57.reuse ;  /* 0x00000039340d7220 */ /* 0x080fe20000400000 */
[C---:B------:R-:W-:Y:S01]  /*4aa0*/  ISETP.GT.AND P3, PT, R0.reuse, 0x8, P1 ;  /* 0x000000080000780c */ /* 0x040fe20000f64270 */
[----:B------:R1:W-:Y:S01]  /*4ab0*/  @P5 STG.E desc[UR36][R2.64+0x40], R7 ;  /* 0x0000400702005986 */ /* 0x0003e2000c101924 */
[----:B------:R-:W-:Y:S01]  /*4ac0*/  ISETP.GT.AND P5, PT, R0, RZ, P0 ;  /* 0x000000ff0000720c */ /* 0x000fe200007a4270 */
[----:B------:R-:W-:Y:S01]  /*4ad0*/  FMUL R53, R53, R57 ;  /* 0x0000003935357220 */ /* 0x000fe20000400000 */
[----:B------:R-:W-:Y:S01]  /*4ae0*/  F2FP.TF32.F32.PACK_B R33, R33 ;  /* 0x00000021ff21723e */ /* 0x000fe200024050ff */
[----:B0-----:R-:W-:Y:S01]  /*4af0*/  FMUL R11, R38, R57 ;  /* 0x00000039260b7220 */ /* 0x001fe20000400000 */
[----:B------:R-:W-:Y:S01]  /*4b00*/  F2FP.TF32.F32.PACK_B R9, R9 ;  /* 0x00000009ff09723e */ /* 0x000fe200024050ff */
[----:B------:R-:W-:Y:S01]  /*4b10*/  FMUL R15, R54, R57 ;  /* 0x00000039360f7220 */ /* 0x000fe20000400000 */
[----:B------:R-:W-:Y:S01]  /*4b20*/  ISETP.GT.AND P1, PT, R18, 0x19, PT ;  /* 0x000000191200780c */ /* 0x000fe20003f24270 */
[----:B------:R-:W-:Y:S01]  /*4b30*/  @P4 STG.E desc[UR36][R2.64+0x44], R33 ;  /* 0x0000442102004986 */ /* 0x000fe2000c101924 */
[----:B------:R-:W-:Y:S01]  /*4b40*/  F2FP.TF32.F32.PACK_B R35, R35 ;  /* 0x00000023ff23723e */ /* 0x000fe200024050ff */
[-C--:B------:R-:W-:Y:S01]  /*4b50*/  FMUL R55, R55, R57.reuse ;  /* 0x0000003937377220 */ /* 0x080fe20000400000 */
[----:B------:R-:W-:Y:S01]  /*4b60*/  ISETP.GT.AND P4, PT, R0, RZ, P1 ;  /* 0x000000ff0000720c */ /* 0x000fe20000f84270 */
[----:B-1----:R-:W-:Y:S01]  /*4b70*/  FMUL R7, R36, R57 ;  /* 0x0000003924077220 */ /* 0x002fe20000400000 */
[----:B------:R0:W-:Y:S01]  /*4b80*/  @P2 STG.E desc[UR36][R4.64+0x40], R9 ;  /* 0x0000400904002986 */ /* 0x0001e2000c101924 */
[----:B------:R-:W-:-:S02]  /*4b90*/  ISETP.GT.AND P2, PT, R0, 0x8, P0 ;  /* 0x000000080000780c */ /* 0x000fc40000744270 */
[----:B------:R-:W-:Y:S01]  /*4ba0*/  ISETP.GT.AND P0, PT, R18, 0x20, PT ;  /* 0x000000201200780c */ /* 0x000fe20003f04270 */
[----:B------:R-:W-:Y:S01]  /*4bb0*/  @P3 STG.E desc[UR36][R4.64+0x44], R35 ;  /* 0x0000442304003986 */ /* 0x000fe2000c101924 */
[----:B------:R-:W-:Y:S02]  /*4bc0*/  F2FP.TF32.F32.PACK_B R7, R7 ;  /* 0x00000007ff07723e */ /* 0x000fe400024050ff */
[C---:B------:R-:W-:Y:S02]  /*4bd0*/  ISETP.GT.AND P3, PT, R0.reuse, 0x8, P1 ;  /* 0x000000080000780c */ /* 0x040fe40000f64270 */
[----:B------:R-:W-:Y:S01]  /*4be0*/  F2FP.TF32.F32.PACK_B R37, R37 ;  /* 0x00000025ff25723e */ /* 0x000fe200024050ff */
[----:B------:R1:W-:Y:S01]  /*4bf0*/  @P5 STG.E desc[UR36][R2.64+0x60], R7 ;  /* 0x0000600702005986 */ /* 0x0003e2000c101924 */
[----:B------:R-:W-:Y:S01]  /*4c00*/  ISETP.GT.AND P5, PT, R0, RZ, P0 ;  /* 0x000000ff0000720c */ /* 0x000fe200007a4270 */
[----:B0-----:R-:W-:Y:S01]  /*4c10*/  FMUL R9, R42, R57 ;  /* 0x000000392a097220 */ /* 0x001fe20000400000 */
[----:B------:R-:W-:Y:S01]  /*4c20*/  F2FP.TF32.F32.PACK_B R11, R11 ;  /* 0x0000000bff0b723e */ /* 0x000fe200024050ff */
[----:B------:R-:W-:Y:S01]  /*4c30*/  @P4 STG.E desc[UR36][R2.64+0x64], R37 ;  /* 0x0000642502004986 */ /* 0x000fe2000c101924 */
[----:B------:R-:W-:-:S02]  /*4c40*/  F2FP.TF32.F32.PACK_B R39, R39 ;  /* 0x00000027ff27723e */ /* 0x000fc400024050ff */
[----:B------:R-:W-:Y:S01]  /*4c50*/  ISETP.GT.AND P1, PT, R18, 0x21, PT ;  /* 0x000000211200780c */ /* 0x000fe20003f24270 */
[----:B------:R0:W-:Y:S01]  /*4c60*/  @P2 STG.E desc[UR36][R4.64+0x60], R11 ;  /* 0x0000600b04002986 */ /* 0x0001e2000c101924 */
[C---:B------:R-:W-:Y:S02]  /*4c70*/  ISETP.GT.AND P0, PT, R0.reuse, 0x8, P0 ;  /* 0x000000080000780c */ /* 0x040fe40000704270 */
[----:B------:R-:W-:Y:S01]  /*4c80*/  ISETP.GT.AND P2, PT, R0, RZ, P1 ;  /* 0x000000ff0000720c */ /* 0x000fe20000f44270 */
[----:B-1----:R-:W-:Y:S01]  /*4c90*/  FMUL R7, R40, R57 ;  /* 0x0000003928077220 */ /* 0x002fe20000400000 */
[----:B------:R-:W-:Y:S01]  /*4ca0*/  @P3 STG.E desc[UR36][R4.64+0x64], R39 ;  /* 0x0000642704003986 */ /* 0x000fe2000c101924 */
[----:B------:R-:W-:Y:S02]  /*4cb0*/  ISETP.GT.AND P1, PT, R0, 0x8, P1 ;  /* 0x000000080000780c */ /* 0x000fe40000f24270 */
[----:B------:R-:W-:Y:S02]  /*4cc0*/  ISETP.GT.AND P4, PT, R18, 0x29, PT ;  /* 0x000000291200780c */ /* 0x000fe40003f84270 */
[----:B------:R-:W-:-:S02]  /*4cd0*/  F2FP.TF32.F32.PACK_B R7, R7 ;  /* 0x00000007ff07723e */ /* 0x000fc400024050ff */
[----:B------:R-:W-:Y:S01]  /*4ce0*/  ISETP.GT.AND P6, PT, R0, RZ, P4 ;  /* 0x000000ff0000720c */ /* 0x000fe200027c4270 */
[----:B0-----:R-:W-:Y:S01]  /*4cf0*/  FMUL R11, R50, R57 ;  /* 0x00000039320b7220 */ /* 0x001fe20000400000 */
[----:B------:R-:W-:Y:S01]  /*4d00*/  F2FP.TF32.F32.PACK_B R41, R41 ;  /* 0x00000029ff29723e */ /* 0x000fe200024050ff */
[----:B------:R0:W-:Y:S01]  /*4d10*/  @P5 STG.E desc[UR36][R2.64+0x80], R7 ;  /* 0x0000800702005986 */ /* 0x0001e2000c101924 */
[----:B------:R-:W-:Y:S02]  /*4d20*/  ISETP.GT.AND P5, PT, R18, 0x28, PT ;  /* 0x000000281200780c */ /* 0x000fe40003fa4270 */
[----:B------:R-:W-:Y:S01]  /*4d30*/  F2FP.TF32.F32.PACK_B R9, R9 ;  /* 0x00000009ff09723e */ /* 0x000fe200024050ff */
[----:B------:R-:W-:Y:S01]  /*4d40*/  @P2 STG.E desc[UR36][R2.64+0x84], R41 ;  /* 0x0000842902002986 */ /* 0x000fe2000c101924 */
[----:B------:R-:W-:Y:S02]  /*4d50*/  ISETP.GT.AND P3, PT, R0, RZ, P5 ;  /* 0x000000ff0000720c */ /* 0x000fe40002f64270 */
[----:B------:R-:W-:Y:S01]  /*4d60*/  F2FP.TF32.F32.PACK_B R43, R43 ;  /* 0x0000002bff2b723e */ /* 0x000fe200024050ff */
[----:B------:R1:W-:Y:S01]  /*4d70*/  @P0 STG.E desc[UR36][R4.64+0x80], R9 ;  /* 0x0000800904000986 */ /* 0x0003e2000c101924 */
[----:B------:R-:W-:-:S02]  /*4d80*/  F2FP.TF32.F32.PACK_B R45, R45 ;  /* 0x0000002dff2d723e */ /* 0x000fc400024050ff */
[----:B------:R-:W-:Y:S01]  /*4d90*/  ISETP.GT.AND P5, PT, R0, 0x8, P5 ;  /* 0x000000080000780c */ /* 0x000fe20002fa4270 */
[----:B0-----:R-:W-:Y:S01]  /*4da0*/  FMUL R7, R44, R57 ;  /* 0x000000392c077220 */ /* 0x001fe20000400000 */
[----:B------:R-:W-:Y:S01]  /*4db0*/  @P1 STG.E desc[UR36][R4.64+0x84], R43 ;  /* 0x0000842b04001986 */ /* 0x000fe2000c101924 */
[----:B------:R-:W-:Y:S02]  /*4dc0*/  ISETP.GT.AND P4, PT, R0, 0x8, P4 ;  /* 0x000000080000780c */ /* 0x000fe40002784270 */
[----:B------:R-:W-:Y:S02]  /*4dd0*/  ISETP.GT.AND P2, PT, R18, 0x31, PT ;  /* 0x000000311200780c */ /* 0x000fe40003f44270 */
[----:B------:R-:W-:Y:S01]  /*4de0*/  F2FP.TF32.F32.PACK_B R7, R7 ;  /* 0x00000007ff07723e */ /* 0x000fe200024050ff */
[----:B-1----:R-:W-:Y:S01]  /*4df0*/  FMUL R9, R46, R57 ;  /* 0x000000392e097220 */ /* 0x002fe20000400000 */
[----:B------:R-:W-:-:S03]  /*4e00*/  F2FP.TF32.F32.PACK_B R47, R47 ;  /* 0x0000002fff2f723e */ /* 0x000fc600024050ff */
[----:B------:R0:W-:Y:S01]  /*4e10*/  @P3 STG.E desc[UR36][R2.64+0xa0], R7 ;  /* 0x0000a00702003986 */ /* 0x0001e2000c101924 */
[----:B------:R-:W-:Y:S02]  /*4e20*/  ISETP.GT.AND P3, PT, R18, 0x30, PT ;  /* 0x000000301200780c */ /* 0x000fe40003f64270 */
[----:B------:R-:W-:Y:S01]  /*4e30*/  F2FP.TF32.F32.PACK_B R9, R9 ;  /* 0x00000009ff09723e */ /* 0x000fe200024050ff */
[----:B------:R-:W-:Y:S01]  /*4e40*/  @P6 STG.E desc[UR36][R2.64+0xa4], R45 ;  /* 0x0000a42d02006986 */ /* 0x000fe2000c101924 */
[----:B------:R-:W-:Y:S02]  /*4e50*/  ISETP.GT.AND P6, PT, R0, RZ, P3 ;  /* 0x000000ff0000720c */ /* 0x000fe40001fc4270 */
[C---:B------:R-:W-:Y:S01]  /*4e60*/  ISETP.GT.AND P1, PT, R18.reuse, 0x38, PT ;  /* 0x000000381200780c */ /* 0x040fe20003f24270 */
[----:B------:R-:W-:Y:S01]  /*4e70*/  @P5 STG.E desc[UR36][R4.64+0xa0], R9 ;  /* 0x0000a00904005986 */ /* 0x000fe2000c101924 */
[----:B------:R-:W-:Y:S02]  /*4e80*/  ISETP.GT.AND P0, PT, R18, 0x39, PT ;  /* 0x000000391200780c */ /* 0x000fe40003f04270 */
[----:B------:R-:W-:Y:S01]  /*4e90*/  ISETP.GT.AND P5, PT, R0, RZ, P2 ;  /* 0x000000ff0000720c */ /* 0x000fe200017a4270 */
[----:B0-----:R-:W-:Y:S01]  /*4ea0*/  FMUL R7, R48, R57 ;  /* 0x0000003930077220 */ /* 0x001fe20000400000 */
[C---:B------:R-:W-:Y:S01]  /*4eb0*/  ISETP.GT.AND P3, PT, R0.reuse, 0x8, P3 ;  /* 0x000000080000780c */ /* 0x040fe20001f64270 */
[----:B------:R-:W-:Y:S01]  /*4ec0*/  @P4 STG.E desc[UR36][R4.64+0xa4], R47 ;  /* 0x0000a42f04004986 */ /* 0x000fe2000c101924 */
[----:B------:R-:W-:-:S02]  /*4ed0*/  ISETP.GT.AND P2, PT, R0, 0x8, P2 ;  /* 0x000000080000780c */ /* 0x000fc40001744270 */
[----:B------:R-:W-:Y:S02]  /*4ee0*/  F2FP.TF32.F32.PACK_B R7, R7 ;  /* 0x00000007ff07723e */ /* 0x000fe400024050ff */
[C---:B------:R-:W-:Y:S02]  /*4ef0*/  ISETP.GT.AND P4, PT, R0.reuse, RZ, P1 ;  /* 0x000000ff0000720c */ /* 0x040fe40000f84270 */
[C---:B------:R-:W-:Y:S01]  /*4f00*/  ISETP.GT.AND P1, PT, R0.reuse, 0x8, P1 ;  /* 0x000000080000780c */ /* 0x040fe20000f24270 */
[----:B------:R-:W-:Y:S01]  /*4f10*/  @P6 STG.E desc[UR36][R2.64+0xc0], R7 ;  /* 0x0000c00702006986 */ /* 0x000fe2000c101924 */
[----:B------:R-:W-:Y:S02]  /*4f20*/  ISETP.GT.AND P6, PT, R0, RZ, P0 ;  /* 0x000000ff0000720c */ /* 0x000fe400007c4270 */
[----:B------:R-:W-:Y:S02]  /*4f30*/  F2FP.TF32.F32.PACK_B R49, R49 ;  /* 0x00000031ff31723e */ /* 0x000fe400024050ff */
[----:B------:R-:W-:-:S02]  /*4f40*/  F2FP.TF32.F32.PACK_B R11, R11 ;  /* 0x0000000bff0b723e */ /* 0x000fc400024050ff */
[----:B------:R-:W-:Y:S01]  /*4f50*/  F2FP.TF32.F32.PACK_B R51, R51 ;  /* 0x00000033ff33723e */ /* 0x000fe200024050ff */
[----:B------:R-:W-:Y:S01]  /*4f60*/  @P5 STG.E desc[UR36][R2.64+0xc4], R49 ;  /* 0x0000c43102005986 */ /* 0x000fe2000c101924 */
[----:B------:R-:W-:Y:S02]  /*4f70*/  ISETP.GT.AND P0, PT, R0, 0x8, P0 ;  /* 0x000000080000780c */ /* 0x000fe40000704270 */
[----:B------:R-:W-:Y:S01]  /*4f80*/  F2FP.TF32.F32.PACK_B R13, R13 ;  /* 0x0000000dff0d723e */ /* 0x000fe200024050ff */
[----:B------:R-:W-:Y:S01]  /*4f90*/  @P3 STG.E desc[UR36][R4.64+0xc0], R11 ;  /* 0x0000c00b04003986 */ /* 0x000fe2000c101924 */
[----:B------:R-:W-:Y:S02]  /*4fa0*/  F2FP.TF32.F32.PACK_B R53, R53 ;  /* 0x00000035ff35723e */ /* 0x000fe400024050ff */
[----:B------:R-:W-:Y:S01]  /*4fb0*/  F2FP.TF32.F32.PACK_B R15, R15 ;  /* 0x0000000fff0f723e */ /* 0x000fe200024050ff */
[----:B------:R-:W-:Y:S01]  /*4fc0*/  @P2 STG.E desc[UR36][R4.64+0xc4], R51 ;  /* 0x0000c43304002986 */ /* 0x000fe2000c101924 */
[----:B------:R-:W-:-:S03]  /*4fd0*/  F2FP.TF32.F32.PACK_B R55, R55 ;  /* 0x00000037ff37723e */ /* 0x000fc600024050ff */
[----:B------:R-:W-:Y:S04]  /*4fe0*/  @P4 STG.E desc[UR36][R2.64+0xe0], R13 ;  /* 0x0000e00d02004986 */ /* 0x000fe8000c101924 */
[----:B------:R0:W-:Y:S02]  /*4ff0*/  @P6 STG.E desc[UR36][R2.64+0xe4], R53 ;  /* 0x0000e43502006986 */ /* 0x0001e4000c101924 */
[----:B0-----:R-:W-:Y:S02]  /*5000*/  @P1 IMAD.MOV.U32 R2, RZ, RZ, R4 ;  /* 0x000000ffff021224 */ /* 0x001fe400078e0004 */
[----:B------:R-:W-:-:S05]  /*5010*/  @P1 IMAD.MOV.U32 R3, RZ, RZ, R5 ;  /* 0x000000ffff031224 */ /* 0x000fca00078e0005 */
[----:B------:R0:W-:Y:S04]  /*5020*/  @P1 STG.E desc[UR36][R2.64+0xe0], R15 ;  /* 0x0000e00f02001986 */ /* 0x0001e8000c101924 */
[----:B------:R0:W-:Y:S02]  /*5030*/  @P0 STG.E desc[UR36][R4.64+0xe4], R55 ;  /* 0x0000e43704000986 */ /* 0x0001e4000c101924 */
.L_x_97:
[----:B------:R-:W-:Y:S05]  /*5040*/  BSYNC B0 ;  /* 0x0000000000007941 */ /* 0x000fea0003800000 */
.L_x_35:
[----:B0-----:R-:W-:Y:S01]  /*5050*/  IMAD.U32 R2, RZ, RZ, UR46 ;  /* 0x0000002eff027e24 */ /* 0x001fe2000f8e00ff */
[----:B------:R-:W-:Y:S01]  /*5060*/  ULDC.64 UR4, c[0x0][0x650] ;  /* 0x0001940000047ab9 */ /* 0x000fe20000000a00 */
[----:B------:R-:W-:Y:S01]  /*5070*/  IMAD.U32 R3, RZ, RZ, UR47 ;  /* 0x0000002fff037e24 */ /* 0x000fe2000f8e00ff */
[----:B------:R0:W-:Y:S01]  /*5080*/  SYNCS.ARRIVE.TRANS64.A1T0 RZ, [R67+UR48], RZ ;  /* 0x000000ff43ff79a7 */ /* 0x0001e20008100030 */
[----:B------:R-:W-:Y:S01]  /*5090*/  PRMT R0, RZ, 0x7610, R0 ;  /* 0x00007610ff007816 */ /* 0x000fe20000000000 */
[----:B------:R-:W-:Y:S01]  /*50a0*/  IMAD.MOV.U32 R18, RZ, RZ, -0x1 ;  /* 0xffffffffff127424 */ /* 0x000fe200078e00ff */
[----:B------:R-:W-:Y:S01]  /*50b0*/  LEA R16, P0, R2, R16, 0x1 ;  /* 0x0000001002107211 */ /* 0x000fe200078008ff */
[----:B------:R-:W-:Y:S02]  /*50c0*/  IMAD.MOV.U32 R2, RZ, RZ, -0x1 ;  /* 0xffffffffff027424 */ /* 0x000fe400078e00ff */
[----:B------:R-:W-:Y:S01]  /*50d0*/  IMAD.MOV.U32 R19, RZ, RZ, -0x1 ;  /* 0xffffffffff137424 */ /* 0x000fe200078e00ff */
[----:B------:R-:W-:-:S02]  /*50e0*/  IADD3.X R17, R17, UR51, RZ, P0, !PT ;  /* 0x0000003311117c10 */ /* 0x000fc400087fe4ff */
[----:B------:R-:W-:-:S04]  /*50f0*/  ISETP.GE.U32.AND P0, PT, R16, UR4, PT ;  /* 0x0000000410007c0c */ /* 0x000fc8000bf06070 */
[----:B------:R-:W-:-:S13]  /*5100*/  ISETP.GE.U32.AND.EX P0, PT, R17, UR5, PT, P0 ;  /* 0x0000000511007c0c */ /* 0x000fda000bf06100 */
[----:B0-----:R-:W-:Y:S05]  /*5110*/  @P0 BRA `(.L_x_98) ;  /* 0x0000000400700947 */ /* 0x001fea0003800000 */
[----:B------:R-:W0:Y:S01]  /*5120*/  S2UR UR6, SR_CTAID.X ;  /* 0x00000000000679c3 */ /* 0x000e220000002500 */
[----:B------:R-:W-:Y:S01]  /*5130*/  ULDC.64 UR4, c[0x0][0x628] ;  /* 0x00018a0000047ab9 */ /* 0x000fe20000000a00 */
[----:B------:R-:W-:Y:S01]  /*5140*/  ULDC UR7, c[0x0][0x150] ;  /* 0x0000540000077ab9 */ /* 0x000fe20000000800 */
[----:B------:R-:W-:Y:S01]  /*5150*/  ISETP.NE.U32.AND P0, PT, RZ, UR4, PT ;  /* 0x00000004ff007c0c */ /* 0x000fe2000bf05070 */
[----:B------:R-:W-:Y:S01]  /*5160*/  ULDC UR15, c[0x0][0x630] ;  /* 0x00018c00000f7ab9 */ /* 0x000fe20000000800 */
[C---:B------:R-:W-:Y:S02]  /*5170*/  R2UR UR16, R16.reuse ;  /* 0x00000000101072ca */ /* 0x040fe400000e0000 */
[----:B------:R-:W-:Y:S01]  /*5180*/  ISETP.NE.AND.EX P0, PT, RZ, UR5, PT, P0 ;  /* 0x00000005ff007c0c */ /* 0x000fe2000bf05300 */
[----:B------:R-:W1:Y:S01]  /*5190*/  S2UR UR17, SR_CTAID.Y ;  /* 0x00000000001179c3 */ /* 0x000e620000002600 */
[----:B------:R-:W-:Y:S02]  /*51a0*/  R2UR UR12, R16 ;  /* 0x00000000100c72ca */ /* 0x000fe400000e0000 */
[----:B------:R-:W-:-:S02]  /*51b0*/  R2UR UR13, R17 ;  /* 0x00000000110d72ca */ /* 0x000fc400000e0000 */
[----:B0-----:R-:W-:-:S05]  /*51c0*/  I2FP.F32.U32 R0, UR6 ;  /* 0x0000000600007c45 */ /* 0x001fca0008201000 */
[----:B------:R-:W-:Y:S01]  /*51d0*/  FMUL R0, R0, UR7 ;  /* 0x0000000700007c20 */ /* 0x000fe20008400000 */
[----:B------:R-:W-:Y:S01]  /*51e0*/  ULDC UR7, c[0x0][0x154] ;  /* 0x0000550000077ab9 */ /* 0x000fe20000000800 */
[----:B-1----:R-:W-:-:S04]  /*51f0*/  I2FP.F32.U32 R2, UR17 ;  /* 0x0000001100027c45 */ /* 0x002fc80008201000 */
[----:B------:R-:W0:Y:S01]  /*5200*/  F2I.U32.TRUNC.NTZ R0, R0 ;  /* 0x0000000000007305 */ /* 0x000e22000020f000 */
[----:B------:R-:W-:Y:S01]  /*5210*/  FMUL R2, R2, UR7 ;  /* 0x0000000702027c20 */ /* 0x000fe20008400000 */
[----:B------:R-:W-:Y:S06]  /*5220*/  @!P0 BRA `(.L_x_99) ;  /* 0x0000000000308947 */ /* 0x000fec0003800000 */
        /* <DEDUP_REMOVED lines=12> */
.L_x_99:
[----:B------:R-:W-:Y:S01]  /*52f0*/  USHF.R.U64 UR8, UR12, UR15, UR13 ;  /* 0x0000000f0c087299 */ /* 0x000fe2000800120d */
[----:B------:R-:W-:Y:S01]  /*5300*/  R2UR UR5, R17 ;  /* 0x00000000110572ca */ /* 0x000fe200000e0000 */
[----:B------:R-:W-:Y:S01]  /*5310*/  USHF.R.U32.HI UR4, URZ, UR15, UR13 ;  /* 0x0000000f3f047299 */ /* 0x000fe2000801160d */
[----:B------:R-:W1:Y:S01]  /*5320*/  F2I.U32.TRUNC.NTZ R2, R2 ;  /* 0x0000000200027305 */ /* 0x000e62000020f000 */
[----:B------:R-:W-:Y:S01]  /*5330*/  UIADD3 UR9, UP0, URZ, -UR8, URZ ;  /* 0x800000083f097290 */ /* 0x000fe2000ff1e03f */
[----:B------:R-:W-:Y:S01]  /*5340*/  ULDC.64 UR10, c[0x0][0x620] ;  /* 0x00018800000a7ab9 */ /* 0x000fe20000000a00 */
[----:B------:R-:W-:Y:S02]  /*5350*/  ULDC UR13, c[0x0][0x608] ;  /* 0x00018200000d7ab9 */ /* 0x000fe40000000800 */
[----:B------:R-:W-:Y:S01]  /*5360*/  UIADD3.X UR4, URZ, ~UR4, URZ, UP0, !UPT ;  /* 0x800000043f047290 */ /* 0x000fe200087fe43f */
[----:B------:R-:W-:Y:S01]  /*5370*/  ULDC UR22, c[0x0][0x148] ;  /* 0x0000520000167ab9 */ /* 0x000fe20000000800 */
[----:B------:R-:W-:-:S02]  /*5380*/  ULDC UR20, c[0x0][0x648] ;  /* 0x0001920000147ab9 */ /* 0x000fc40000000800 */
[----:B------:R-:W-:Y:S01]  /*5390*/  UIMAD UR7, UR4, UR10, URZ ;  /* 0x0000000a040772a4 */ /* 0x000fe2000f8e023f */
[----:B------:R-:W-:Y:S02]  /*53a0*/  ULDC UR21, c[0x0][0x638] ;  /* 0x00018e0000157ab9 */ /* 0x000fe40000000800 */
[----:B------:R-:W-:Y:S01]  /*53b0*/  UMOV UR4, UR16 ;  /* 0x0000001000047c82 */ /* 0x000fe20008000000 */
[----:B------:R-:W-:Y:S02]  /*53c0*/  UIMAD UR7, UR9, UR11, UR7 ;  /* 0x0000000b090772a4 */ /* 0x000fe4000f8e0207 */
[----:B------:R-:W-:Y:S01]  /*53d0*/  UIMAD.WIDE.U32 UR4, UR9, UR10, UR4 ;  /* 0x0000000a090472a5 */ /* 0x000fe2000f8e0004 */
[----:B0-----:R-:W-:Y:S01]  /*53e0*/  R2UR UR10, R0 ;  /* 0x00000000000a72ca */ /* 0x001fe200000e0000 */
[----:B------:R-:W-:Y:S01]  /*53f0*/  ULDC UR16, c[0x0][0x658] ;  /* 0x0001960000107ab9 */ /* 0x000fe20000000800 */
[----:B-1----:R-:W-:Y:S01]  /*5400*/  R2UR UR12, R2 ;  /* 0x00000000020c72ca */ /* 0x002fe200000e0000 */
[----:B------:R-:W-:Y:S01]  /*5410*/  UIADD3 UR7, UR5, UR7, URZ ;  /* 0x0000000705077290 */ /* 0x000fe2000fffe03f */
[----:B------:R-:W-:-:S02]  /*5420*/  ULDC UR11, c[0x0][0x144] ;  /* 0x00005100000b7ab9 */ /* 0x000fc40000000800 */
[----:B------:R-:W-:Y:S02]  /*5430*/  ULDC UR5, c[0x0][0x618] ;  /* 0x0001860000057ab9 */ /* 0x000fe40000000800 */
[----:B------:R-:W-:Y:S02]  /*5440*/  USHF.R.U64 UR9, UR4, UR5, UR7 ;  /* 0x0000000504097299 */ /* 0x000fe40008001207 */
[----:B------:R-:W-:-:S03]  /*5450*/  USHF.R.U32.HI UR7, URZ, UR5, UR7 ;  /* 0x000000053f077299 */ /* 0x000fc60008011607 */
[----:B------:R-:W-:Y:S01]  /*5460*/  ULDC.64 UR4, c[0x0][0x640] ;  /* 0x0001900000047ab9 */ /* 0x000fe20000000a00 */
[----:B------:R-:W-:Y:S01]  /*5470*/  USHF.R.U64 UR15, UR9, UR13, UR7 ;  /* 0x0000000d090f7299 */ /* 0x000fe20008001207 */
[----:B------:R-:W-:Y:S01]  /*5480*/  ISETP.NE.U32.AND P0, PT, RZ, UR4, PT ;  /* 0x00000004ff007c0c */ /* 0x000fe2000bf05070 */
[----:B------:R-:W-:Y:S02]  /*5490*/  USHF.R.U32.HI UR7, URZ, UR13, UR7 ;  /* 0x0000000d3f077299 */ /* 0x000fe40008011607 */
[----:B------:R-:W-:Y:S01]  /*54a0*/  UIADD3 UR10, -UR10, URZ, URZ ;  /* 0x0000003f0a0a7290 */ /* 0x000fe2000fffe13f */
[----:B------:R-:W-:Y:S01]  /*54b0*/  ISETP.NE.AND.EX P0, PT, RZ, UR5, PT, P0 ;  /* 0x00000005ff007c0c */ /* 0x000fe2000bf05300 */
[----:B------:R-:W-:Y:S02]  /*54c0*/  USHF.R.U64 UR14, UR15, UR16, UR7 ;  /* 0x000000100f0e7299 */ /* 0x000fe40008001207 */
[----:B------:R-:W-:Y:S02]  /*54d0*/  UIADD3 UR18, -UR12, URZ, URZ ;  /* 0x0000003f0c127290 */ /* 0x000fe4000fffe13f */
[----:B------:R-:W-:-:S02]  /*54e0*/  USHF.R.U32.HI UR13, URZ, UR16, UR7 ;  /* 0x000000103f0d7299 */ /* 0x000fc40008011607 */
[----:B------:R-:W-:Y:S01]  /*54f0*/  UIMAD UR19, UR11, UR10, UR6 ;  /* 0x0000000a0b1372a4 */ /* 0x000fe2000f8e0206 */
[----:B------:R-:W-:-:S05]  /*5500*/  UMOV UR12, UR14 ;  /* 0x0000000e000c7c82 */ /* 0x000fca0008000000 */
[----:B------:R-:W-:Y:S06]  /*5510*/  @!P0 BRA `(.L_x_100) ;  /* 0x0000000000288947 */ /* 0x000fec0003800000 */
        /* <DEDUP_REMOVED lines=10> */
.L_x_100:
[----:B------:R-:W-:Y:S01]  /*55c0*/  UISETP.NE.AND UP0, UPT, UR61, URZ, UPT ;  /* 0x0000003f3d00728c */ /* 0x000fe2000bf05270 */
[----:B------:R-:W-:Y:S01]  /*55d0*/  IMAD.MOV.U32 R0, RZ, RZ, 0x1 ;  /* 0x00000001ff007424 */ /* 0x000fe200078e00ff */
[----:B------:R-:W-:Y:S01]  /*55e0*/  USHF.R.U64 UR4, UR12, UR20, UR13 ;  /* 0x000000140c047299 */ /* 0x000fe2000800120d */
[----:B------:R-:W-:Y:S01]  /*55f0*/  IMAD.U32 R19, RZ, RZ, UR8 ;  /* 0x00000008ff137e24 */ /* 0x000fe2000f8e00ff */
[----:B------:R-:W-:Y:S02]  /*5600*/  ULOP3.LUT UR15, UR15, UR50, URZ, 0xc0, !UPT ;  /* 0x000000320f0f7292 */ /* 0x000fe4000f8ec03f */
[----:B------:R-:W-:Y:S02]  /*5610*/  UIADD3 UR5, -UR4, URZ, URZ ;  /* 0x0000003f04057290 */ /* 0x000fe4000fffe13f */
[----:B------:R-:W-:Y:S02]  /*5620*/  ULOP3.LUT UR9, UR9, UR53, URZ, 0xc0, !UPT ;  /* 0x0000003509097292 */ /* 0x000fe4000f8ec03f */
[----:B------:R-:W-:-:S02]  /*5630*/  UIMAD UR4, UR49, UR4, UR15 ;  /* 0x00000004310472a4 */ /* 0x000fc4000f8e020f */
[----:B------:R-:W-:Y:S02]  /*5640*/  @UP0 UIMAD UR19, UR22, UR18, UR17 ;  /* 0x00000012161302a4 */ /* 0x000fe4000f8e0211 */
[----:B------:R-:W-:Y:S01]  /*5650*/  UIMAD UR14, UR5, UR21, UR14 ;  /* 0x00000015050e72a4 */ /* 0x000fe2000f8e020e */
[----:B------:R-:W-:Y:S02]  /*5660*/  ULDC UR6, c[0x0][0x600] ;  /* 0x0001800000067ab9 */ /* 0x000fe40000000800 */
[----:B------:R-:W-:Y:S01]  /*5670*/  ULDC UR5, c[0x0][0x610] ;  /* 0x0001840000057ab9 */ /* 0x000fe20000000800 */
[----:B------:R-:W-:Y:S02]  /*5680*/  UIMAD UR14, UR14, UR6, UR9 ;  /* 0x000000060e0e72a4 */ /* 0x000fe4000f8e0209 */
[----:B------:R-:W-:-:S04]  /*5690*/  UIMAD UR4, UR4, UR5, UR19 ;  /* 0x00000005040472a4 */ /* 0x000fc8000f8e0213 */
[----:B------:R-:W-:Y:S02]  /*56a0*/  USEL UR5, UR14, UR4, !UP0 ;  /* 0x000000040e057287 */ /* 0x000fe4000c000000 */
[----:B------:R-:W-:-:S04]  /*56b0*/  USEL UR4, UR4, UR14, !UP0 ;  /* 0x0000000e04047287 */ /* 0x000fc8000c000000 */
[----:B------:R-:W-:Y:S02]  /*56c0*/  IMAD.U32 R2, RZ, RZ, UR5 ;  /* 0x00000005ff027e24 */ /* 0x000fe4000f8e00ff */
[----:B------:R-:W-:-:S07]  /*56d0*/  IMAD.U32 R18, RZ, RZ, UR4 ;  /* 0x00000004ff127e24 */ /* 0x000fce000f8e00ff */
.L_x_98:
[----:B------:R-:W-:Y:S01]  /*56e0*/  UIADD3 UR41, UR39, UR41, URZ ;  /* 0x0000002927297290 */ /* 0x000fe2000fffe03f */
[----:B------:R-:W-:Y:S02]  /*56f0*/  LOP3.LUT P0, RZ, R0, 0xff, RZ, 0xc0, !PT ;  /* 0x000000ff00ff7812 */ /* 0x000fe4000780c0ff */
[----:B------:R-:W-:Y:S01]  /*5700*/  LOP3.LUT R69, R69, 0x1, RZ, 0x3c, !PT ;  /* 0x0000000145457812 */ /* 0x000fe200078e3cff */
[----:B------:R-:W-:Y:S02]  /*5710*/  USHF.R.U32.HI UR4, URZ, 0x2, UR41 ;  /* 0x000000023f047899 */ /* 0x000fe40008011629 */
[----:B------:R-:W-:Y:S02]  /*5720*/  UISETP.GT.U32.AND UP0, UPT, UR41, 0x3, UPT ;  /* 0x000000032900788c */ /* 0x000fe4000bf04070 */
[----:B------:R-:W-:Y:S02]  /*5730*/  ULOP3.LUT UR4, UR4, 0x1, URZ, 0xc0, !UPT ;  /* 0x0000000104047892 */ /* 0x000fe4000f8ec03f */
[----:B------:R-:W-:-:S02]  /*5740*/  UISETP.LT.U32.AND UP0, UPT, UR39, 0x4, UP0 ;  /* 0x000000042700788c */ /* 0x000fc40008701070 */
[----:B------:R-:W-:Y:S02]  /*5750*/  UISETP.NE.U32.AND UP1, UPT, UR4, 0x1, UPT ;  /* 0x000000010400788c */ /* 0x000fe4000bf25070 */
[----:B------:R-:W-:Y:S02]  /*5760*/  USEL UR5, URZ, 0x1, !UP0 ;  /* 0x000000013f057887 */ /* 0x000fe4000c000000 */
[----:B------:R-:W-:Y:S02]  /*5770*/  UISETP.GT.U32.AND UP1, UPT, UR39, 0x3, !UP1 ;  /* 0x000000032700788c */ /* 0x000fe4000cf24070 */
[----:B------:R-:W-:Y:S02]  /*5780*/  ULOP3.LUT UR41, UR41, 0x3, URZ, 0xc0, !UPT ;  /* 0x0000000329297892 */ /* 0x000fe4000f8ec03f */
[----:B------:R-:W-:-:S04]  /*5790*/  USEL UR4, URZ, 0x1, !UP1 ;  /* 0x000000013f047887 */ /* 0x000fc8000c800000 */
[----:B------:R-:W-:Y:S01]  /*57a0*/  ULOP3.LUT UR43, UR4, UR43, UR5, 0x96, !UPT ;  /* 0x0000002b042b7292 */ /* 0x000fe2000f8e9605 */
[----:B------:R-:W-:Y:S11]  /*57b0*/  @P0 BRA `(.L_x_101) ;  /* 0xffffffc000500947 */ /* 0x000ff6000383ffff */
[----:B------:R-:W-:Y:S05]  /*57c0*/  EXIT ;  /* 0x000000000000794d */ /* 0x000fea0003800000 */
.L_x_16:
[----:B------:R-:W-:-:S08]  /*57d0*/  ISETP.NE.AND P0, PT, RZ, UR6, PT ;  /* 0x00000006ff007c0c */ /* 0x000fd0000bf05270 */
[----:B------:R-:W0:-:S00]  /*57e0*/  USETMAXREG.DEALLOC.CTAPOOL 0x28 ;  /* 0x00000028000079c8 */ /* 0x000e0000080e0500 */
[----:B------:R-:W-:Y:S05]  /*57f0*/  @P0 EXIT ;  /* 0x000000000000094d */ /* 0x000fea0003800000 */
[----:B0-----:R-:W-:Y:S01]  /*5800*/  LOP3.LUT P0, RZ, R0, 0xff, RZ, 0xc0, !PT ;  /* 0x000000ff00ff7812 */ /* 0x001fe2000780c0ff */
[----:B------:R-:W-:Y:S02]  /*5810*/  IMAD.MOV.U32 R0, RZ, RZ, 0x1 ;  /* 0x00000001ff007424 */ /* 0x000fe400078e00ff */
[----:B------:R-:W-:-:S10]  /*5820*/  IMAD.MOV.U32 R8, RZ, RZ, RZ ;  /* 0x000000ffff087224 */ /* 0x000fd400078e00ff */
[----:B------:R-:W-:Y:S05]  /*5830*/  @!P0 BRA `(.L_x_102) ;  /* 0x0000001000008947 */ /* 0x000fea0003800000 */
[----:B------:R-:W0:Y:S01]  /*5840*/  S2UR UR5, SR_CgaCtaId ;  /* 0x00000000000579c3 */ /* 0x000e220000008800 */
[----:B------:R-:W-:Y:S01]  /*5850*/  UMOV UR8, 0x1 ;  /* 0x0000000100087882 */ /* 0x000fe20000000000 */
[----:B------:R-:W-:Y:S01]  /*5860*/  ULDC UR6, c[0x0][0x600] ;  /* 0x0001800000067ab9 */ /* 0x000fe20000000800 */
[----:B------:R-:W-:Y:S01]  /*5870*/  LOP3.LUT P0, RZ, R3, 0x1f, RZ, 0xc0, !PT ;  /* 0x0000001f03ff7812 */ /* 0x000fe2000780c0ff */
[----:B------:R-:W-:Y:S01]  /*5880*/  UIADD3 UR6, UR6, -0x1, URZ ;  /* 0xffffffff06067890 */ /* 0x000fe2000fffe03f */
[----:B------:R-:W-:Y:S01]  /*5890*/  BSSY B0, `(.L_x_102) ;  /* 0x00000fa000007945 */ /* 0x000fe20003800000 */
[----:B------:R-:W-:Y:S01]  /*58a0*/  ULDC UR13, c[0x0][0x658] ;  /* 0x00019600000d7ab9 */ /* 0x000fe20000000800 */
[----:B------:R-:W-:Y:S01]  /*58b0*/  UMOV UR7, 0xffffffff ;  /* 0xffffffff00077882 */ /* 0x000fe20000000000 */
[----:B------:R-:W-:Y:S01]  /*58c0*/  UMOV UR37, 0x5 ;  /* 0x0000000500257882 */ /* 0x000fe20000000000 */
[----:B------:R-:W-:Y:S01]  /*58d0*/  USHF.L.U32 UR7, UR7, UR13, URZ ;  /* 0x0000000d07077299 */ /* 0x000fe2000800063f */
[----:B------:R-:W-:Y:S01]  /*58e0*/  IMAD.U32 R10, RZ, RZ, UR6 ;  /* 0x00000006ff0a7e24 */ /* 0x000fe2000f8e00ff */
[C---:B------:R-:W-:Y:S01]  /*58f0*/  ISETP.NE.AND P3, PT, R4.reuse, RZ, PT ;  /* 0x000000ff0400720c */ /* 0x040fe20003f65270 */
[----:B------:R-:W-:Y:S01]  /*5900*/  IMAD.MOV.U32 R9, RZ, RZ, 0x1 ;  /* 0x00000001ff097424 */ /* 0x000fe200078e00ff */
[----:B------:R-:W-:Y:S01]  /*5910*/  ISETP.NE.OR P0, PT, R4, RZ, !P0 ;  /* 0x000000ff0400720c */ /* 0x000fe20004705670 */
[----:B------:R-:W-:Y:S01]  /*5920*/  IMAD.MOV.U32 R0, RZ, RZ, 0x1 ;  /* 0x00000001ff007424 */ /* 0x000fe200078e00ff */
[----:B------:R-:W-:Y:S01]  /*5930*/  UIADD3 UR53, UR55, 0x1, URZ ;  /* 0x0000000137357890 */ /* 0x000fe2000fffe03f */
[----:B------:R-:W-:Y:S01]  /*5940*/  IMAD.MOV.U32 R8, RZ, RZ, RZ ;  /* 0x000000ffff087224 */ /* 0x000fe200078e00ff */
[----:B------:R-:W-:-:S02]  /*5950*/  ULOP3.LUT UR23, UR38, 0x2, URZ, 0xfc, !UPT ;  /* 0x0000000226177892 */ /* 0x000fc4000f8efc3f */
[----:B------:R-:W-:Y:S02]  /*5960*/  USHF.L.U32 UR13, UR8, UR13, URZ ;  /* 0x0000000d080d7299 */ /* 0x000fe4000800063f */
[----:B------:R-:W-:Y:S02]  /*5970*/  ULOP3.LUT UR45, URZ, UR7, URZ, 0x33, !UPT ;  /* 0x000000073f2d7292 */ /* 0x000fe4000f8e333f */
[----:B0-----:R-:W-:Y:S02]  /*5980*/  ULOP3.LUT UR4, UR5, 0x1, URZ, 0xc0, !UPT ;  /* 0x0000000105047892 */ /* 0x001fe4000f8ec03f */
[----:B------:R-:W-:Y:S02]  /*5990*/  USHF.R.U32.HI UR22, URZ, 0x1, UR5 ;  /* 0x000000013f167899 */ /* 0x000fe40008011605 */
[----:B------:R-:W-:Y:S02]  /*59a0*/  USHF.L.U32 UR54, UR5, 0x5, URZ ;  /* 0x0000000505367899 */ /* 0x000fe4000800063f */
[----:B------:R-:W-:-:S02]  /*59b0*/  USHF.L.U32 UR21, UR5, 0xa, URZ ;  /* 0x0000000a05157899 */ /* 0x000fc4000800063f */
[----:B------:R-:W-:Y:S02]  /*59c0*/  ULOP3.LUT UR5, UR5, 0xfffffffe, URZ, 0xc0, !UPT ;  /* 0xfffffffe05057892 */ /* 0x000fe4000f8ec03f */
[----:B------:R-:W-:Y:S02]  /*59d0*/  UISETP.GT.U32.AND UP0, UPT, UR4, 0xffff, UPT ;  /* 0x0000ffff0400788c */ /* 0x000fe4000bf04070 */
[----:B------:R-:W-:Y:S02]  /*59e0*/  USHF.L.U32 UR29, UR8, UR5, URZ ;  /* 0x00000005081d7299 */ /* 0x000fe4000800063f */
[----:B------:R-:W-:Y:S02]  /*59f0*/  ULOP3.LUT UR5, UR5, 0x1, URZ, 0xfc, !UPT ;  /* 0x0000000105057892 */ /* 0x000fe4000f8efc3f */
[----:B------:R-:W-:Y:S02]  /*5a00*/  USEL UR4, UR4, 0xffff, !UP0 ;  /* 0x0000ffff04047887 */ /* 0x000fe4000c000000 */
[----:B------:R-:W-:-:S02]  /*5a10*/  USHF.L.U32 UR5, UR8, UR5, URZ ;  /* 0x0000000508057299 */ /* 0x000fc4000800063f */
[----:B------:R-:W-:Y:S02]  /*5a20*/  ULOP3.LUT UR4, UR4, 0xffff, URZ, 0xc0, !UPT ;  /* 0x0000ffff04047892 */ /* 0x000fe4000f8ec03f */
[----:B------:R-:W-:Y:S02]  /*5a30*/  ULOP3.LUT UR29, UR29, UR5, URZ, 0xfc, !UPT ;  /* 0x000000051d1d7292 */ /* 0x000fe4000f8efc3f */
[----:B------:R-:W-:Y:S02]  /*5a40*/  USHF.L.U32 UR37, UR37, UR4, URZ ;  /* 0x0000000425257299 */ /* 0x000fe4000800063f */
[----:B------:R-:W-:Y:S01]  /*5a50*/  ULOP3.LUT UR54, UR54, 0x20, URZ, 0xc0, !UPT ;  /* 0x0000002036367892 */ /* 0x000fe2000f8ec03f */
[----:B------:R-:W-:-:S11]  /*5a60*/  ULDC.64 UR4, c[0x0][0x198] ;  /* 0x0000660000047ab9 */ /* 0x000fd60000000a00 */
.L_x_114:
[----:B------:R-:W-:-:S03]  /*5a70*/  UMOV UR6, 0xffffffff ;  /* 0xffffffff00067882 */ /* 0x000fc60000000000 */
[----:B------:R-:W-:Y:S05]  /*5a80*/  BRA.DIV UR6, `(.L_x_103) ;  /* 0x0000001206847947 */ /* 0x000fea000b800000 */
[----:B------:R-:W-:-:S13]  /*5a90*/  ELECT P6, URZ, PT ;  /* 0x00000000003f782f */ /* 0x000fda00038c0000 */
.L_x_127:
[----:B------:R-:W0:Y:S01]  /*5aa0*/  LDC R3, c[0x0][0x28c] ;  /* 0x0000a300ff037b82 */ /* 0x000e220000000800 */
[----:B------:R-:W-:Y:S01]  /*5ab0*/  BSSY B1, `(.L_x_104) ;  /* 0x000005f000017945 */ /* 0x000fe20003800000 */
[----:B0-----:R-:W-:-:S13]  /*5ac0*/  ISETP.LT.OR P6, PT, R3, 0x1, !P6 ;  /* 0x000000010300780c */ /* 0x001fda00077c1670 */
[----:B------:R-:W-:Y:S05]  /*5ad0*/  @P6 BRA `(.L_x_105) ;  /* 0x0000000400706947 */ /* 0x000fea0003800000 */
[----:B------:R-:W-:Y:S01]  /*5ae0*/  LEA R18, R18, UR22, 0x1 ;  /* 0x0000001612127c11 */ /* 0x000fe2000f8e08ff */
[----:B------:R-:W-:Y:S01]  /*5af0*/  IMAD.MOV.U32 R11, RZ, RZ, RZ ;  /* 0x000000ffff0b7224 */ /* 0x000fe200078e00ff */
[----:B------:R-:W-:Y:S01]  /*5b00*/  LEA R6, R2, UR54, 0x6 ;  /* 0x0000003602067c11 */ /* 0x000fe2000f8e30ff */
[----:B------:R-:W-:Y:S02]  /*5b10*/  IMAD.U32 R13, RZ, RZ, UR53 ;  /* 0x00000035ff0d7e24 */ /* 0x000fe4000f8e00ff */
[----:B------:R-:W-:Y:S02]  /*5b20*/  IMAD.MOV.U32 R2, RZ, RZ, R0 ;  /* 0x000000ffff027224 */ /* 0x000fe400078e0000 */
[----:B------:R-:W-:Y:S02]  /*5b30*/  IMAD.MOV.U32 R3, RZ, RZ, R8 ;  /* 0x000000ffff037224 */ /* 0x000fe400078e0008 */
[----:B------:R-:W-:-:S07]  /*5b40*/  IMAD.SHL.U32 R18, R18, 0x20, RZ ;  /* 0x0000002012127824 */ /* 0x000fce00078e00ff */
.L_x_109:
[----:B------:R-:W0:Y:S01]  /*5b50*/  S2R R5, SR_CgaCtaId ;  /* 0x0000000000057919 */ /* 0x000e220000008800 */
[----:B-1----:R-:W-:-:S04]  /*5b60*/  MOV R4, 0x400 ;  /* 0x0000040000047802 */ /* 0x002fc80000000f00 */
[----:B0-----:R-:W-:Y:S02]  /*5b70*/  LEA R12, R5, R4, 0x18 ;  /* 0x00000004050c7211 */ /* 0x001fe400078ec0ff */
[----:B------:R-:W-:Y:S01]  /*5b80*/  SHF.L.U32 R4, R2, 0x1f, RZ ;  /* 0x0000001f02047819 */ /* 0x000fe200000006ff */
[----:B------:R-:W0:Y:S02]  /*5b90*/  @!P3 LDC R5, c[0x0][0x500] ;  /* 0x00014000ff05bb82 */ /* 0x000e240000000800 */
[----:B------:R-:W-:-:S04]  /*5ba0*/  IMAD R7, R3, 0x8, R12 ;  /* 0x0000000803077824 */ /* 0x000fc800078e020c */
[----:B------:R-:W1:Y:S02]  /*5bb0*/  SYNCS.PHASECHK.TRANS64.TRYWAIT P1, [R7+URZ+0x20], R4 ;  /* 0x00002004070075a7 */ /* 0x000e64000802017f */
[----:B-1----:R-:W-:Y:S05]  /*5bc0*/  @!P1 BRA `(.L_x_106) ;  /* 0x0000001000549947 */ /* 0x002fea0003800000 */
.L_x_128:
[----:B------:R-:W-:Y:S01]  /*5bd0*/  UPRMT UR6, UR23, 0x9910, URZ ;  /* 0x0000991017067896 */ /* 0x000fe2000800003f */
[----:B0-----:R0:W-:Y:S03]  /*5be0*/  @!P3 SYNCS.ARRIVE.TRANS64 RZ, [R7+URZ], R5 ;  /* 0x0000000507ffb9a7 */ /* 0x0011e6000800003f */
[----:B------:R-:W-:-:S06]  /*5bf0*/  UISETP.NE.AND UP0, UPT, UR6, 0x2, UPT ;  /* 0x000000020600788c */ /* 0x000fcc000bf05270 */
[----:B------:R-:W-:-:S13]  /*5c00*/  PLOP3.LUT P1, PT, PT, PT, UP0, 0x80, 0x0 ;  /* 0x000000000000781c */ /* 0x000fda0003f2f008 */
[----:B0-----:R-:W-:Y:S05]  /*5c10*/  @P1 BRA `(.L_x_107) ;  /* 0x0000000000041947 */ /* 0x001fea0003800000 */
[----:B------:R-:W-:Y:S01]  /*5c20*/  BPT.TRAP 0x1 ;  /* 0x000000040000795c */ /* 0x000fe20000300000 */
.L_x_107:
[----:B------:R-:W-:Y:S05]  /*5c30*/  @P0 BRA `(.L_x_108) ;  /* 0x0000000000040947 */ /* 0x000fea0003800000 */
[----:B------:R-:W-:Y:S01]  /*5c40*/  BPT.TRAP 0x1 ;  /* 0x000000040000795c */ /* 0x000fe20000300000 */
.L_x_108:
[----:B------:R-:W-:Y:S01]  /*5c50*/  R2UR UR8, R3 ;  /* 0x00000000030872ca */ /* 0x000fe200000e0000 */
[----:B------:R-:W-:Y:S01]  /*5c60*/  UIADD3 UR30, UP0, UR4, 0xf0, URZ ;  /* 0x000000f0041e7890 */ /* 0x000fe2000ff1e03f */
[----:B------:R-:W-:Y:S01]  /*5c70*/  R2UR UR16, R12 ;  /* 0x000000000c1072ca */ /* 0x000fe200000e0000 */
[----:B------:R-:W-:Y:S01]  /*5c80*/  UIADD3 UR14, UP1, UR4, 0x1f0, URZ ;  /* 0x000001f0040e7890 */ /* 0x000fe2000ff3e03f */
[----:B------:R-:W-:Y:S01]  /*5c90*/  R2UR UR58, R11 ;  /* 0x000000000b3a72ca */ /* 0x000fe200000e0000 */
[----:B------:R-:W-:Y:S01]  /*5ca0*/  UIADD3.X UR31, URZ, UR5, URZ, UP0, !UPT ;  /* 0x000000053f1f7290 */ /* 0x000fe200087fe43f */
[----:B------:R-:W-:Y:S01]  /*5cb0*/  R2UR UR57, R7 ;  /* 0x00000000073972ca */ /* 0x000fe200000e0000 */
[----:B------:R-:W-:Y:S01]  /*5cc0*/  UPRMT UR19, URZ, 0x5410, UR37 ;  /* 0x000054103f137896 */ /* 0x000fe20008000025 */
[----:B------:R-:W-:Y:S01]  /*5cd0*/  R2UR UR59, R18 ;  /* 0x00000000123b72ca */ /* 0x000fe200000e0000 */
[----:B------:R-:W-:Y:S01]  /*5ce0*/  UIADD3.X UR15, URZ, UR5, URZ, UP1, !UPT ;  /* 0x000000053f0f7290 */ /* 0x000fe20008ffe43f */
[----:B------:R-:W-:Y:S01]  /*5cf0*/  R2UR UR60, R19 ;  /* 0x00000000133c72ca */ /* 0x000fe200000e0000 */
[----:B------:R-:W-:Y:S01]  /*5d00*/  UPRMT UR39, URZ, 0x5410, UR29 ;  /* 0x000054103f277896 */ /* 0x000fe2000800001d */
[----:B------:R-:W-:Y:S01]  /*5d10*/  R2UR UR27, R6 ;  /* 0x00000000061b72ca */ /* 0x000fe200000e0000 */
[----:B------:R-:W-:Y:S01]  /*5d20*/  USHF.L.U32 UR8, UR8, 0xd, URZ ;  /* 0x0000000d08087899 */ /* 0x000fe2000800063f */
[----:B------:R-:W-:Y:S01]  /*5d30*/  VIADD R13, R13, 0xffffffff ;  /* 0xffffffff0d0d7836 */ /* 0x000fe20000000000 */
[----:B------:R-:W-:Y:S01]  /*5d40*/  UMOV UR6, 0x0 ;  /* 0x0000000000067882 */ /* 0x000fe20000000000 */
[----:B------:R-:W-:Y:S01]  /*5d50*/  UMOV UR7, 0x10000000 ;  /* 0x1000000000077882 */ /* 0x000fe20000000000 */
[----:B------:R-:W-:Y:S01]  /*5d60*/  ULEA UR10, UR22, UR8, 0xa ;  /* 0x00000008160a7291 */ /* 0x000fe2000f8e503f */
[----:B------:R-:W-:Y:S01]  /*5d70*/  VIADD R3, R3, 0x1 ;  /* 0x0000000103037836 */ /* 0x000fe20000000000 */
[----:B------:R-:W-:Y:S01]  /*5d80*/  ULOP3.LUT UR18, UR8, 0x400, UR21, 0xf8, !UPT ;  /* 0x0000040008127892 */ /* 0x000fe2000f8ef815 */
[----:B------:R-:W-:Y:S01]  /*5d90*/  ISETP.GT.AND P2, PT, R13, 0x1, PT ;  /* 0x000000010d00780c */ /* 0x000fe20003f44270 */
[----:B------:R-:W-:Y:S01]  /*5da0*/  ULEA UR10, UR10, UR16, 0x2 ;  /* 0x000000100a0a7291 */ /* 0x000fe2000f8e103f */
[----:B------:R-:W-:Y:S01]  /*5db0*/  VIADD R11, R11, 0x80 ;  /* 0x000000800b0b7836 */ /* 0x000fe20000000000 */
[----:B------:R-:W-:Y:S01]  /*5dc0*/  ULEA UR18, UR18, UR16, 0x2 ;  /* 0x0000001012127291 */ /* 0x000fe2000f8e103f */
[----:B------:R-:W-:Y:S01]  /*5dd0*/  ISETP.NE.AND P1, PT, R3, 0x4, PT ;  /* 0x000000040300780c */ /* 0x000fe20003f25270 */
[----:B------:R-:W-:-:S02]  /*5de0*/  UIADD3 UR56, UR10, 0x180, URZ ;  /* 0x000001800a387890 */ /* 0x000fc4000fffe03f */
[----:B------:R-:W-:Y:S01]  /*5df0*/  UIADD3 UR50, UR58, 0x20, URZ ;  /* 0x000000203a327890 */ /* 0x000fe2000fffe03f */
[----:B------:R-:W-:Y:S01]  /*5e00*/  SEL R5, RZ, 0x1, P1 ;  /* 0x00000001ff057807 */ /* 0x000fe20000800000 */
[----:B------:R-:W-:Y:S01]  /*5e10*/  UIADD3 UR48, UR10, 0x2180, URZ ;  /* 0x000021800a307890 */ /* 0x000fe2000fffe03f */
[----:B------:R-:W-:Y:S01]  /*5e20*/  SEL R3, R3, RZ, P1 ;  /* 0x000000ff03037207 */ /* 0x000fe20000800000 */
[----:B------:R-:W-:Y:S01]  /*5e30*/  UIADD3 UR42, UR58, 0x40, URZ ;  /* 0x000000403a2a7890 */ /* 0x000fe2000fffe03f */
[----:B------:R-:W-:Y:S01]  /*5e40*/  LOP3.LUT R2, R2, R5, RZ, 0x3c, !PT ;  /* 0x0000000502027212 */ /* 0x000fe200078e3cff */
[----:B------:R-:W-:Y:S01]  /*5e50*/  UIADD3 UR40, UR10, 0x4180, URZ ;  /* 0x000041800a287890 */ /* 0x000fe2000fffe03f */
[----:B------:R-:W-:Y:S01]  /*5e60*/  UTMALDG.3D.MULTICAST [UR56], [UR30], UR19, desc[UR6] ;  /* 0x000006381e0073b4 */ /* 0x000fe20008011813 */
[----:B------:R-:W-:Y:S02]  /*5e70*/  UIADD3 UR34, UR58, 0x60, URZ ;  /* 0x000000603a227890 */ /* 0x000fe4000fffe03f */
[----:B------:R-:W-:-:S02]  /*5e80*/  UIADD3 UR32, UR10, 0x6180, URZ ;  /* 0x000061800a207890 */ /* 0x000fc4000fffe03f */
[----:B------:R-:W-:Y:S02]  /*5e90*/  UIADD3 UR24, UR18, 0x20180, URZ ;  /* 0x0002018012187890 */ /* 0x000fe4000fffe03f */
[----:B------:R-:W-:Y:S01]  /*5ea0*/  UIADD3 UR8, UR18, 0x22180, URZ ;  /* 0x0002218012087890 */ /* 0x000fe2000fffe03f */
[----:B------:R-:W-:Y:S01]  /*5eb0*/  UMOV UR49, UR57 ;  /* 0x0000003900317c82 */ /* 0x000fe20008000000 */
        /* <DEDUP_REMOVED lines=8> */
[----:B------:R-:W-:Y:S01]  /*5f40*/  UTMALDG.3D.MULTICAST [UR48], [UR30], UR19, desc[UR6] ;  /* 0x000006301e0073b4 */ /* 0x000fe20008011813 */
        /* <DEDUP_REMOVED lines=8> */
[----:B------:R-:W-:Y:S01]  /*5fd0*/  UIADD3 UR16, UR18, 0x24180, URZ ;  /* 0x0002418012107890 */ /* 0x000fe2000fffe03f */
[----:B------:R-:W-:Y:S01]  /*5fe0*/  UMOV UR17, UR57 ;  /* 0x0000003900117c82 */ /* 0x000fe20008000000 */
[----:B------:R-:W-:Y:S01]  /*5ff0*/  UMOV UR20, UR60 ;  /* 0x0000003c00147c82 */ /* 0x000fe20008000000 */
[----:B------:R0:W-:Y:S01]  /*6000*/  UTMALDG.3D.MULTICAST [UR32], [UR30], UR19, desc[UR6] ;  /* 0x000006201e0073b4 */ /* 0x0001e20008011813 */
[----:B------:R-:W-:Y:S01]  /*6010*/  UTMALDG.3D.MULTICAST [UR24], [UR14], UR39, desc[UR6] ;  /* 0x000006180e0073b4 */ /* 0x000fe20008011827 */
[----:B------:R3:W-:Y:S01]  /*6020*/  UTMALDG.3D.MULTICAST [UR8], [UR14], UR39, desc[UR6] ;  /* 0x000006080e0073b4 */ /* 0x0007e20008011827 */
[----:B0-----:R-:W-:Y:S01]  /*6030*/  UMOV UR19, UR27 ;  /* 0x0000001b00137c82 */ /* 0x001fe20008000000 */
[----:B---3--:R-:W-:Y:S01]  /*6040*/  UIADD3 UR8, UR18, 0x26180, URZ ;  /* 0x0002618012087890 */ /* 0x008fe2000fffe03f */
[----:B------:R-:W-:-:S02]  /*6050*/  UMOV UR10, UR34 ;  /* 0x00000022000a7c82 */ /* 0x000fc40008000000 */
[----:B------:R-:W-:Y:S02]  /*6060*/  UMOV UR18, UR42 ;  /* 0x0000002a00127c82 */ /* 0x000fe40008000000 */
[----:B------:R0:W-:Y:S04]  /*6070*/  UTMALDG.3D.MULTICAST [UR16], [UR14], UR39, desc[UR6] ;  /* 0x000006100e0073b4 */ /* 0x0001e80008011827 */
[----:B------:R0:W-:Y:S02]  /*6080*/  UTMALDG.3D.MULTICAST [UR8], [UR14], UR39, desc[UR6] ;  /* 0x000006080e0073b4 */ /* 0x0001e40008011827 */
[----:B0-----:R-:W-:Y:S05]  /*6090*/  @P2 BRA `(.L_x_109) ;  /* 0xfffffff800ac2947 */ /* 0x001fea000383ffff */
.L_x_105:
[----:B------:R-:W-:Y:S05]  /*60a0*/  BSYNC B1 ;  /* 0x0000000000017941 */ /* 0x000fea0003800000 */
.L_x_104:
[----:B------:R-:W-:Y:S01]  /*60b0*/  LOP3.LUT P4, RZ, R9, 0xff, RZ, 0xc0, !PT ;  /* 0x000000ff09ff7812 */ /* 0x000fe2000788c0ff */
[----:B------:R-:W-:Y:S01]  /*60c0*/  VIADD R8, R8, UR55 ;  /* 0x0000003708087c36 */ /* 0x000fe20008000000 */
[----:B------:R-:W-:Y:S01]  /*60d0*/  R2UR UR8, R22 ;  /* 0x00000000160872ca */ /* 0x000fe200000e0000 */
[----:B------:R-:W-:Y:S01]  /*60e0*/  ULDC.64 UR6, c[0x0][0x650] ;  /* 0x0001940000067ab9 */ /* 0x000fe20000000a00 */
[----:B------:R-:W-:Y:S01]  /*60f0*/  BSSY B1, `(.L_x_110) ;  /* 0x0000071000017945 */ /* 0x000fe20003800000 */
[----:B------:R-:W-:Y:S01]  /*6100*/  IMAD.MOV.U32 R18, RZ, RZ, -0x1 ;  /* 0xffffffffff127424 */ /* 0x000fe200078e00ff */
[C---:B------:R-:W-:Y:S01]  /*6110*/  ISETP.GT.U32.AND P1, PT, R8.reuse, 0x3, PT ;  /* 0x000000030800780c */ /* 0x040fe20003f24070 */
[----:B------:R-:W-:Y:S01]  /*6120*/  IMAD.MOV.U32 R19, RZ, RZ, -0x1 ;  /* 0xffffffffff137424 */ /* 0x000fe200078e00ff */
[----:B------:R-:W-:Y:S02]  /*6130*/  SHF.R.U32.HI R2, RZ, 0x2, R8 ;  /* 0x00000002ff027819 */ /* 0x000fe40000011608 */
[----:B------:R-:W-:-:S02]  /*6140*/  LOP3.LUT R8, R8, 0x3, RZ, 0xc0, !PT ;  /* 0x0000000308087812 */ /* 0x000fc400078ec0ff */
[----:B------:R-:W-:Y:S01]  /*6150*/  LOP3.LUT R2, R2, 0x1, RZ, 0xc0, !PT ;  /* 0x0000000102027812 */ /* 0x000fe200078ec0ff */
[----:B-1----:R-:W0:Y:S01]  /*6160*/  @P4 S2R R4, SR_CgaCtaId ;  /* 0x0000000000044919 */ /* 0x002e220000008800 */
[----:B------:R-:W-:Y:S02]  /*6170*/  @P4 MOV R3, 0x400 ;  /* 0x0000040000034802 */ /* 0x000fe40000000f00 */
[----:B------:R-:W-:Y:S02]  /*6180*/  ISETP.NE.U32.AND P2, PT, R2, 0x1, PT ;  /* 0x000000010200780c */ /* 0x000fe40003f45070 */
[----:B------:R-:W-:Y:S02]  /*6190*/  PRMT R9, RZ, 0x7610, R9 ;  /* 0x00007610ff097816 */ /* 0x000fe40000000009 */
[----:B0-----:R-:W-:Y:S01]  /*61a0*/  @P4 LEA R3, R4, R3, 0x18 ;  /* 0x0000000304034211 */ /* 0x001fe200078ec0ff */
[----:B------:R-:W-:-:S03]  /*61b0*/  IMAD.U32 R4, RZ, RZ, UR55 ;  /* 0x00000037ff047e24 */ /* 0x000fc6000f8e00ff */
[----:B------:R0:W-:Y:S01]  /*61c0*/  @P4 SYNCS.ARRIVE.TRANS64.A1T0 RZ, [R3+URZ+0x78], RZ ;  /* 0x000078ff03ff49a7 */ /* 0x0001e2000810003f */
[----:B------:R-:W-:Y:S02]  /*61d0*/  IADD3 R16, P4, R16, UR46, RZ ;  /* 0x0000002e10107c10 */ /* 0x000fe4000ff9e0ff */
[----:B------:R-:W-:Y:S02]  /*61e0*/  ISETP.LT.U32.AND P1, PT, R4, 0x4, P1 ;  /* 0x000000040400780c */ /* 0x000fe40000f21070 */
[----:B------:R-:W-:Y:S02]  /*61f0*/  IADD3.X R17, R17, UR8, RZ, P4, !PT ;  /* 0x0000000811117c10 */ /* 0x000fe4000a7fe4ff */
[----:B------:R-:W-:Y:S02]  /*6200*/  ISETP.GE.U32.AND P4, PT, R16, UR6, PT ;  /* 0x0000000610007c0c */ /* 0x000fe4000bf86070 */
[----:B0-----:R-:W-:Y:S02]  /*6210*/  SEL R3, RZ, 0x1, !P1 ;  /* 0x00000001ff037807 */ /* 0x001fe40004800000 */
[----:B------:R-:W-:-:S02]  /*6220*/  ISETP.GE.U32.AND.EX P1, PT, R17, UR7, PT, P4 ;  /* 0x0000000711007c0c */ /* 0x000fc4000bf26140 */
[----:B------:R-:W-:-:S04]  /*6230*/  ISETP.GT.U32.AND P2, PT, R4, 0x3, !P2 ;  /* 0x000000030400780c */ /* 0x000fc80005744070 */
[----:B------:R-:W-:-:S04]  /*6240*/  SEL R2, RZ, 0x1, !P2 ;  /* 0x00000001ff027807 */ /* 0x000fc80005000000 */
[--C-:B------:R-:W-:Y:S01]  /*6250*/  LOP3.LUT R0, R2, R0, R3.reuse, 0x96, !PT ;  /* 0x0000000002007212 */ /* 0x100fe200078e9603 */
[----:B------:R-:W-:Y:S01]  /*6260*/  IMAD.MOV.U32 R2, RZ, RZ, -0x1 ;  /* 0xffffffffff027424 */ /* 0x000fe200078e00ff */
[----:B------:R-:W-:Y:S01]  /*6270*/  PRMT R3, RZ, 0x7610, R3 ;  /* 0x00007610ff037816 */ /* 0x000fe20000000003 */
[----:B------:R-:W-:Y:S06]  /*6280*/  @P1 BRA `(.L_x_111) ;  /* 0x00000004005c1947 */ /* 0x000fec0003800000 */
[----:B------:R-:W0:Y:S01]  /*6290*/  S2UR UR6, SR_CTAID.X ;  /* 0x00000000000679c3 */ /* 0x000e220000002500 */
[----:B------:R-:W-:Y:S01]  /*62a0*/  ULDC.64 UR8, c[0x0][0x628] ;  /* 0x00018a0000087ab9 */ /* 0x000fe20000000a00 */
[----:B------:R-:W-:Y:S01]  /*62b0*/  ULDC UR7, c[0x0][0x150] ;  /* 0x0000540000077ab9 */ /* 0x000fe20000000800 */
[----:B------:R-:W-:Y:S01]  /*62c0*/  ISETP.NE.U32.AND P1, PT, RZ, UR8, PT ;  /* 0x00000008ff007c0c */ /* 0x000fe2000bf25070 */
[----:B------:R-:W-:Y:S01]  /*62d0*/  ULDC UR10, c[0x0][0x630] ;  /* 0x00018c00000a7ab9 */ /* 0x000fe20000000800 */
[----:B------:R-:W-:Y:S01]  /*62e0*/  ULDC UR12, c[0x0][0x154] ;  /* 0x00005500000c7ab9 */ /* 0x000fe20000000800 */
[----:B------:R-:W-:Y:S01]  /*62f0*/  IMAD.MOV.U32 R2, RZ, RZ, R16 ;  /* 0x000000ffff027224 */ /* 0x000fe200078e0010 */
[----:B------:R-:W-:Y:S01]  /*6300*/  ISETP.NE.AND.EX P1, PT, RZ, UR9, PT, P1 ;  /* 0x00000009ff007c0c */ /* 0x000fe2000bf25310 */
[----:B------:R-:W1:Y:S01]  /*6310*/  S2UR UR11, SR_CTAID.Y ;  /* 0x00000000000b79c3 */ /* 0x000e620000002600 */
[----:B0-----:R-:W-:-:S05]  /*6320*/  I2FP.F32.U32 R3, UR6 ;  /* 0x0000000600037c45 */ /* 0x001fca0008201000 */
[----:B------:R-:W-:Y:S01]  /*6330*/  FMUL R12, R3, UR7 ;  /* 0x00000007030c7c20 */ /* 0x000fe20008400000 */
[----:B------:R-:W-:-:S05]  /*6340*/  IMAD.MOV.U32 R3, RZ, RZ, R17 ;  /* 0x000000ffff037224 */ /* 0x000fca00078e0011 */
[----:B------:R-:W-:Y:S05]  /*6350*/  @!P1 BRA `(.L_x_112) ;  /* 0x0000000000289947 */ /* 0x000fea0003800000 */
[----:B------:R-:W-:Y:S02]  /*6360*/  ULDC UR7, c[0x0][0x634] ;  /* 0x00018d0000077ab9 */ /* 0x000fe40000000800 */
[----:B------:R-:W-:-:S05]  /*6370*/  IADD3 R7, P1, R16, UR7, RZ ;  /* 0x0000000710077c10 */ /* 0x000fca000ff3e0ff */
[----:B------:R-:W-:-:S04]  /*6380*/  IMAD.X R11, RZ, RZ, R17, P1 ;  /* 0x000000ffff0b7224 */ /* 0x000fc800008e0611 */
[----:B------:R-:W-:-:S04]  /*6390*/  IMAD.WIDE.U32 R4, R11, UR8, RZ ;  /* 0x000000080b047c25 */ /* 0x000fc8000f8e00ff */
[----:B------:R-:W-:-:S04]  /*63a0*/  IMAD.WIDE.U32 R4, P1, R7, UR9, R4 ;  /* 0x0000000907047c25 */ /* 0x000fc8000f820004 */
[----:B------:R-:W-:-:S04]  /*63b0*/  IMAD.WIDE.U32 R6, R7, UR8, RZ ;  /* 0x0000000807067c25 */ /* 0x000fc8000f8e00ff */
[----:B------:R-:W-:Y:S01]  /*63c0*/  IMAD.X R3, RZ, RZ, RZ, P1 ;  /* 0x000000ffff037224 */ /* 0x000fe200008e06ff */
[----:B------:R-:W-:Y:S01]  /*63d0*/  IADD3 RZ, P1, R7, R4, RZ ;  /* 0x0000000407ff7210 */ /* 0x000fe20007f3e0ff */
[----:B------:R-:W-:-:S04]  /*63e0*/  IMAD.MOV.U32 R2, RZ, RZ, R5 ;  /* 0x000000ffff027224 */ /* 0x000fc800078e0005 */
[----:B------:R-:W-:-:S08]  /*63f0*/  IMAD.WIDE.U32.X R2, R11, UR9, R2, P1 ;  /* 0x000000090b027c25 */ /* 0x000fd000088e0402 */
.L_x_112:
[--C-:B------:R-:W-:Y:S01]  /*6400*/  SHF.R.U64 R19, R2, UR10, R3.reuse ;  /* 0x0000000a02137c19 */ /* 0x100fe20008001203 */
[----:B------:R-:W0:Y:S01]  /*6410*/  F2I.U32.TRUNC.NTZ R12, R12 ;  /* 0x0000000c000c7305 */ /* 0x000e22000020f000 */
[----:B------:R-:W-:Y:S01]  /*6420*/  SHF.R.U32.HI R2, RZ, UR10, R3 ;  /* 0x0000000aff027c19 */ /* 0x000fe20008011603 */
[----:B------:R-:W-:Y:S01]  /*6430*/  ULDC.64 UR8, c[0x0][0x620] ;  /* 0x0001880000087ab9 */ /* 0x000fe20000000a00 */
[----:B------:R-:W-:Y:S01]  /*6440*/  IADD3 R5, P1, RZ, -R19, RZ ;  /* 0x80000013ff057210 */ /* 0x000fe20007f3e0ff */
[----:B------:R-:W-:Y:S01]  /*6450*/  ULDC.64 UR14, c[0x0][0x640] ;  /* 0x00019000000e7ab9 */ /* 0x000fe20000000a00 */
[----:B-1----:R-:W-:Y:S01]  /*6460*/  I2FP.F32.U32 R4, UR11 ;  /* 0x0000000b00047c45 */ /* 0x002fe20008201000 */
[----:B------:R-:W1:Y:S01]  /*6470*/  LDC R11, c[0x0][0x610] ;  /* 0x00018400ff0b7b82 */ /* 0x000e620000000800 */
[----:B------:R-:W-:Y:S01]  /*6480*/  ULDC UR10, c[0x0][0x658] ;  /* 0x00019600000a7ab9 */ /* 0x000fe20000000800 */
[----:B------:R-:W-:Y:S01]  /*6490*/  IMAD.X R2, RZ, RZ, ~R2, P1 ;  /* 0x000000ffff027224 */ /* 0x000fe200008e0e02 */
[----:B------:R-:W-:Y:S01]  /*64a0*/  ISETP.NE.U32.AND P1, PT, RZ, UR14, PT ;  /* 0x0000000eff007c0c */ /* 0x000fe2000bf25070 */
[----:B------:R-:W-:Y:S01]  /*64b0*/  FMUL R6, R4, UR12 ;  /* 0x0000000c04067c20 */ /* 0x000fe20008400000 */
[----:B------:R-:W-:Y:S01]  /*64c0*/  ULDC UR12, c[0x0][0x648] ;  /* 0x00019200000c7ab9 */ /* 0x000fe20000000800 */
[----:B------:R-:W-:Y:S01]  /*64d0*/  IMAD R4, R2, UR8, RZ ;  /* 0x0000000802047c24 */ /* 0x000fe2000f8e02ff */
[----:B------:R-:W-:Y:S01]  /*64e0*/  ISETP.NE.AND.EX P1, PT, RZ, UR15, PT, P1 ;  /* 0x0000000fff007c0c */ /* 0x000fe2000bf25310 */
[C---:B------:R-:W-:Y:S01]  /*64f0*/  IMAD.WIDE.U32 R2, R5.reuse, UR8, R16 ;  /* 0x0000000805027c25 */ /* 0x040fe2000f8e0010 */
[----:B0-----:R-:W-:Y:S01]  /*6500*/  R2UR UR7, R12 ;  /* 0x000000000c0772ca */ /* 0x001fe200000e0000 */
[----:B------:R-:W0:Y:S01]  /*6510*/  F2I.U32.TRUNC.NTZ R6, R6 ;  /* 0x0000000600067305 */ /* 0x000e22000020f000 */
[----:B------:R-:W-:Y:S01]  /*6520*/  ULDC UR8, c[0x0][0x618] ;  /* 0x0001860000087ab9 */ /* 0x000fe20000000800 */
[----:B------:R-:W-:-:S04]  /*6530*/  IMAD R5, R5, UR9, R4 ;  /* 0x0000000905057c24 */ /* 0x000fc8000f8e0204 */
[----:B------:R-:W-:-:S05]  /*6540*/  IMAD.IADD R3, R3, 0x1, R5 ;  /* 0x0000000103037824 */ /* 0x000fca00078e0205 */
[--C-:B------:R-:W-:Y:S02]  /*6550*/  SHF.R.U64 R12, R2, UR8, R3.reuse ;  /* 0x00000008020c7c19 */ /* 0x100fe40008001203 */
[----:B------:R-:W-:Y:S01]  /*6560*/  SHF.R.U32.HI R3, RZ, UR8, R3 ;  /* 0x00000008ff037c19 */ /* 0x000fe20008011603 */
[----:B------:R-:W-:Y:S01]  /*6570*/  ULDC UR8, c[0x0][0x608] ;  /* 0x0001820000087ab9 */ /* 0x000fe20000000800 */
[----:B0-----:R-:W-:Y:S02]  /*6580*/  R2UR UR9, R6 ;  /* 0x00000000060972ca */ /* 0x001fe400000e0000 */
[--C-:B------:R-:W-:Y:S02]  /*6590*/  SHF.R.U64 R14, R12, UR8, R3.reuse ;  /* 0x000000080c0e7c19 */ /* 0x100fe40008001203 */
[----:B------:R-:W-:Y:S01]  /*65a0*/  SHF.R.U32.HI R3, RZ, UR8, R3 ;  /* 0x00000008ff037c19 */ /* 0x000fe20008011603 */
[----:B------:R-:W-:-:S03]  /*65b0*/  UIADD3 UR8, -UR7, URZ, URZ ;  /* 0x0000003f07087290 */ /* 0x000fc6000fffe13f */
[--C-:B------:R-:W-:Y:S01]  /*65c0*/  SHF.R.U64 R18, R14, UR10, R3.reuse ;  /* 0x0000000a0e127c19 */ /* 0x100fe20008001203 */
[----:B------:R-:W-:Y:S01]  /*65d0*/  ULDC UR7, c[0x0][0x144] ;  /* 0x0000510000077ab9 */ /* 0x000fe20000000800 */
[----:B------:R-:W-:-:S03]  /*65e0*/  SHF.R.U32.HI R3, RZ, UR10, R3 ;  /* 0x0000000aff037c19 */ /* 0x000fc60008011603 */
[----:B------:R-:W-:Y:S01]  /*65f0*/  IMAD.MOV.U32 R2, RZ, RZ, R18 ;  /* 0x000000ffff027224 */ /* 0x000fe200078e0012 */
[----:B------:R-:W-:Y:S06]  /*6600*/  @!P1 BRA `(.L_x_113) ;  /* 0x0000000000289947 */ /* 0x000fec0003800000 */
        /* <DEDUP_REMOVED lines=10> */
.L_x_113:
[----:B------:R-:W-:Y:S01]  /*66b0*/  UISETP.NE.AND UP0, UPT, UR61, URZ, UPT ;  /* 0x0000003f3d00728c */ /* 0x000fe2000bf05270 */
[----:B------:R-:W-:Y:S01]  /*66c0*/  R2UR UR10, R10 ;  /* 0x000000000a0a72ca */ /* 0x000fe200000e0000 */
[----:B------:R-:W-:Y:S01]  /*66d0*/  UIADD3 UR9, -UR9, URZ, URZ ;  /* 0x0000003f09097290 */ /* 0x000fe2000fffe13f */
[----:B------:R-:W-:Y:S01]  /*66e0*/  SHF.R.U64 R3, R2, UR12, R3 ;  /* 0x0000000c02037c19 */ /* 0x000fe20008001203 */
[----:B------:R-:W-:Y:S01]  /*66f0*/  UIMAD UR6, UR7, UR8, UR6 ;  /* 0x00000008070672a4 */ /* 0x000fe2000f8e0206 */
[----:B------:R-:W-:Y:S02]  /*6700*/  LOP3.LUT R2, R14, UR45, RZ, 0xc0, !PT ;  /* 0x0000002d0e027c12 */ /* 0x000fe4000f8ec0ff */
[----:B------:R-:W-:Y:S01]  /*6710*/  ULDC UR7, c[0x0][0x148] ;  /* 0x0000520000077ab9 */ /* 0x000fe20000000800 */
[----:B------:R-:W-:Y:S01]  /*6720*/  IMAD.MOV R5, RZ, RZ, -R3 ;  /* 0x000000ffff057224 */ /* 0x000fe200078e0a03 */
[----:B------:R-:W-:Y:S01]  /*6730*/  PLOP3.LUT P1, PT, PT, PT, UP0, 0x80, 0x0 ;  /* 0x000000000000781c */ /* 0x000fe20003f2f008 */
[----:B------:R-:W-:Y:S01]  /*6740*/  IMAD R4, R3, UR13, R2 ;  /* 0x0000000d03047c24 */ /* 0x000fe2000f8e0202 */
[----:B------:R-:W-:-:S03]  /*6750*/  @UP0 UIMAD UR6, UR7, UR9, UR11 ;  /* 0x00000009070602a4 */ /* 0x000fc6000f8e020b */
[----:B------:R-:W-:Y:S01]  /*6760*/  ULDC UR7, c[0x0][0x638] ;  /* 0x00018e0000077ab9 */ /* 0x000fe20000000800 */
[----:B------:R-:W-:Y:S01]  /*6770*/  LOP3.LUT R3, R12, UR10, RZ, 0xc0, !PT ;  /* 0x0000000a0c037c12 */ /* 0x000fe2000f8ec0ff */
[----:B------:R-:W-:Y:S02]  /*6780*/  IMAD R2, R5, UR7, R18 ;  /* 0x0000000705027c24 */ /* 0x000fe4000f8e0212 */
[----:B-1----:R-:W-:Y:S01]  /*6790*/  IMAD R11, R4, R11, UR6 ;  /* 0x00000006040b7e24 */ /* 0x002fe2000f8e020b */
[----:B------:R-:W-:Y:S01]  /*67a0*/  ULDC UR6, c[0x0][0x600] ;  /* 0x0001800000067ab9 */ /* 0x000fe20000000800 */
[----:B------:R-:W-:Y:S02]  /*67b0*/  IMAD.MOV.U32 R4, RZ, RZ, 0x1 ;  /* 0x00000001ff047424 */ /* 0x000fe400078e00ff */
[----:B------:R-:W-:-:S03]  /*67c0*/  IMAD R18, R2, UR6, R3 ;  /* 0x0000000602127c24 */ /* 0x000fc6000f8e0203 */
[----:B------:R-:W-:Y:S02]  /*67d0*/  PRMT R3, R4, 0x7610, R3 ;  /* 0x0000761004037816 */ /* 0x000fe40000000003 */
[----:B------:R-:W-:Y:S02]  /*67e0*/  SEL R2, R18, R11, !P1 ;  /* 0x0000000b12027207 */ /* 0x000fe40004800000 */
[----:B------:R-:W-:-:S07]  /*67f0*/  SEL R18, R11, R18, !P1 ;  /* 0x000000120b127207 */ /* 0x000fce0004800000 */
.L_x_111:
[----:B------:R-:W-:Y:S05]  /*6800*/  BSYNC B1 ;  /* 0x0000000000017941 */ /* 0x000fea0003800000 */
.L_x_110:
[----:B------:R-:W-:-:S13]  /*6810*/  LOP3.LUT P1, RZ, R3, 0xff, RZ, 0xc0, !PT ;  /* 0x000000ff03ff7812 */ /* 0x000fda000782c0ff */
[----:B------:R-:W-:Y:S05]  /*6820*/  @P1 BRA `(.L_x_114) ;  /* 0xfffffff000901947 */ /* 0x000fea000383ffff */
[----:B------:R-:W-:Y:S05]  /*6830*/  BSYNC B0 ;  /* 0x0000000000007941 */ /* 0x000fea0003800000 */
.L_x_102:
[----:B------:R-:W-:-:S03]  /*6840*/  UMOV UR6, 0xffffffff ;  /* 0xffffffff00067882 */ /* 0x000fc60000000000 */
[----:B------:R-:W-:Y:S05]  /*6850*/  BRA.DIV UR6, `(.L_x_115) ;  /* 0x0000000606447947 */ /* 0x000fea000b800000 */
[----:B------:R-:W-:-:S13]  /*6860*/  ELECT P6, URZ, PT ;  /* 0x00000000003f782f */ /* 0x000fda00038c0000 */
.L_x_131:
[----:B------:R-:W-:Y:S04]  /*6870*/  BSSY B0, `(.L_x_116) ;  /* 0x000002c000007945 */ /* 0x000fe80003800000 */
[----:B------:R-:W-:Y:S05]  /*6880*/  @!P6 BRA `(.L_x_117) ;  /* 0x0000000000a8e947 */ /* 0x000fea0003800000 */
[----:B------:R-:W-:-:S04]  /*6890*/  ULOP3.LUT UR6, UR38, 0x2, URZ, 0xfc, !UPT ;  /* 0x0000000226067892 */ /* 0x000fc8000f8efc3f */
[----:B------:R-:W-:-:S06]  /*68a0*/  UISETP.NE.AND UP0, UPT, UR6, 0x3, UPT ;  /* 0x000000030600788c */ /* 0x000fcc000bf05270 */
[----:B------:R-:W-:-:S13]  /*68b0*/  PLOP3.LUT P0, PT, PT, PT, UP0, 0x80, 0x0 ;  /* 0x000000000000781c */ /* 0x000fda0003f0f008 */
[----:B------:R-:W-:Y:S05]  /*68c0*/  @!P0 BRA `(.L_x_118) ;  /* 0x0000000000048947 */ /* 0x000fea0003800000 */
[----:B------:R-:W-:Y:S01]  /*68d0*/  BPT.TRAP 0x1 ;  /* 0x000000040000795c */ /* 0x000fe20000300000 */
.L_x_118:
[----:B------:R-:W0:Y:S01]  /*68e0*/  S2R R3, SR_CgaCtaId ;  /* 0x0000000000037919 */ /* 0x000e220000008800 */
[----:B------:R-:W-:-:S04]  /*68f0*/  MOV R2, 0x400 ;  /* 0x0000040000027802 */ /* 0x000fc80000000f00 */
[----:B0-----:R-:W-:Y:S02]  /*6900*/  LEA R3, R3, R2, 0x18 ;  /* 0x0000000203037211 */ /* 0x001fe400078ec0ff */
[----:B------:R-:W-:-:S03]  /*6910*/  SHF.L.U32 R2, R0, 0x1f, RZ ;  /* 0x0000001f00027819 */ /* 0x000fc600000006ff */
[----:B------:R-:W-:-:S04]  /*6920*/  VIADD R3, R3, 0x20 ;  /* 0x0000002003037836 */ /* 0x000fc80000000000 */
[C---:B------:R-:W-:Y:S02]  /*6930*/  IMAD R7, R8.reuse, 0x8, R3 ;  /* 0x0000000808077824 */ /* 0x040fe400078e0203 */
[----:B------:R-:W-:Y:S02]  /*6940*/  VIADD R8, R8, 0x1 ;  /* 0x0000000108087836 */ /* 0x000fe40000000000 */
[----:B------:R-:W0:Y:S03]  /*6950*/  SYNCS.PHASECHK.TRANS64.TRYWAIT P0, [R7+URZ], R2 ;  /* 0x00000002070075a7 */ /* 0x000e26000800017f */
[----:B------:R-:W-:-:S04]  /*6960*/  ISETP.NE.AND P1, PT, R8, 0x4, PT ;  /* 0x000000040800780c */ /* 0x000fc80003f25270 */
[----:B------:R-:W-:Y:S02]  /*6970*/  SEL R5, RZ, 0x1, P1 ;  /* 0x00000001ff057807 */ /* 0x000fe40000800000 */
[----:B------:R-:W-:Y:S02]  /*6980*/  SEL R8, R8, RZ, P1 ;  /* 0x000000ff08087207 */ /* 0x000fe40000800000 */
[----:B------:R-:W-:-:S03]  /*6990*/  LOP3.LUT R5, R0, R5, RZ, 0x3c, !PT ;  /* 0x0000000500057212 */ /* 0x000fc600078e3cff */
[----:B------:R-:W-:Y:S01]  /*69a0*/  IMAD R9, R8, 0x8, R3 ;  /* 0x0000000808097824 */ /* 0x000fe200078e0203 */
[----:B------:R-:W-:Y:S01]  /*69b0*/  SHF.L.U32 R4, R5, 0x1f, RZ ;  /* 0x0000001f05047819 */ /* 0x000fe200000006ff */
[----:B0-----:R-:W-:Y:S06]  /*69c0*/  @!P0 BRA `(.L_x_119) ;  /* 0x0000000400088947 */ /* 0x001fec0003800000 */
.L_x_132:
[----:B------:R-:W1:Y:S01]  /*69d0*/  SYNCS.PHASECHK.TRANS64.TRYWAIT P0, [R9+URZ], R4 ;  /* 0x00000004090075a7 */ /* 0x000e62000800017f */
[----:B------:R-:W-:-:S05]  /*69e0*/  VIADD R0, R8, 0x1 ;  /* 0x0000000108007836 */ /* 0x000fca0000000000 */
[----:B------:R-:W-:-:S04]  /*69f0*/  ISETP.NE.AND P1, PT, R0, 0x4, PT ;  /* 0x000000040000780c */ /* 0x000fc80003f25270 */
[----:B0-----:R-:W-:Y:S02]  /*6a00*/  SEL R2, RZ, 0x1, P1 ;  /* 0x00000001ff027807 */ /* 0x001fe40000800000 */
[----:B------:R-:W-:Y:S02]  /*6a10*/  SEL R0, R0, RZ, P1 ;  /* 0x000000ff00007207 */ /* 0x000fe40000800000 */
[----:B------:R-:W-:-:S03]  /*6a20*/  LOP3.LUT R7, R5, R2, RZ, 0x3c, !PT ;  /* 0x0000000205077212 */ /* 0x000fc600078e3cff */
[----:B------:R-:W-:Y:S01]  /*6a30*/  IMAD R6, R0, 0x8, R3 ;  /* 0x0000000800067824 */ /* 0x000fe200078e0203 */
[----:B------:R-:W-:Y:S01]  /*6a40*/  SHF.L.U32 R5, R7, 0x1f, RZ ;  /* 0x0000001f07057819 */ /* 0x000fe200000006ff */
[----:B-1----:R-:W-:Y:S06]  /*6a50*/  @!P0 BRA `(.L_x_120) ;  /* 0x0000000000f88947 */ /* 0x002fec0003800000 */
.L_x_133:
[----:B------:R-:W1:Y:S01]  /*6a60*/  SYNCS.PHASECHK.TRANS64.TRYWAIT P0, [R6+URZ], R5 ;  /* 0x00000005060075a7 */ /* 0x000e62000800017f */
[----:B------:R-:W-:-:S05]  /*6a70*/  VIADD R0, R0, 0x1 ;  /* 0x0000000100007836 */ /* 0x000fca0000000000 */
[----:B------:R-:W-:-:S04]  /*6a80*/  ISETP.NE.AND P1, PT, R0, 0x4, PT ;  /* 0x000000040000780c */ /* 0x000fc80003f25270 */
[----:B------:R-:W-:Y:S02]  /*6a90*/  SEL R2, RZ, 0x1, P1 ;  /* 0x00000001ff027807 */ /* 0x000fe40000800000 */
[----:B------:R-:W-:Y:S02]  /*6aa0*/  SEL R0, R0, RZ, P1 ;  /* 0x000000ff00007207 */ /* 0x000fe40000800000 */
[----:B------:R-:W-:Y:S01]  /*6ab0*/  LOP3.LUT R2, R7, R2, RZ, 0x3c, !PT ;  /* 0x0000000207027212 */ /* 0x000fe200078e3cff */
[----:B-1----:R-:W-:Y:S06]  /*6ac0*/  @!P0 BRA `(.L_x_121) ;  /* 0x0000000000f08947 */ /* 0x002fec0003800000 */
.L_x_134:
[----:B------:R-:W-:Y:S01]  /*6ad0*/  IMAD R3, R0, 0x8, R3 ;  /* 0x0000000800037824 */ /* 0x000fe200078e0203 */
[----:B------:R-:W-:-:S07]  /*6ae0*/  SHF.L.U32 R0, R2, 0x1f, RZ ;  /* 0x0000001f02007819 */ /* 0x000fce00000006ff */
.L_x_122:
[----:B---3--:R3:W4:Y:S02]  /*6af0*/  SYNCS.PHASECHK.TRANS64.TRYWAIT P0, [R3+URZ], R0 ;  /* 0x00000000030075a7 */ /* 0x008724000800017f */
[----:B----4-:R-:W-:Y:S05]  /*6b00*/  @!P0 NANOSLEEP.SYNCS 0x989680 ;  /* 0x009896800000895d */ /* 0x010fea0003900000 */
[----:B------:R-:W4:Y:S02]  /*6b10*/  @!P0 SYNCS.PHASECHK.TRANS64 P0, [R3+URZ], R0 ;  /* 0x00000000030085a7 */ /* 0x000f24000800007f */
[----:B----4-:R-:W-:Y:S05]  /*6b20*/  @!P0 BRA `(.L_x_122) ;  /* 0xfffffffc00f08947 */ /* 0x010fea000383ffff */
.L_x_117:
[----:B------:R-:W-:Y:S05]  /*6b30*/  BSYNC B0 ;  /* 0x0000000000007941 */ /* 0x000fea0003800000 */
.L_x_116:
[----:B------:R-:W-:Y:S05]  /*6b40*/  EXIT ;  /* 0x000000000000794d */ /* 0x000fea0003800000 */
.L_x_18:
[----:B0-----:R0:W1:Y:S02]  /*6b50*/  SYNCS.PHASECHK.TRANS64.TRYWAIT P0, [R66+URZ+-0x8], R3 ;  /* 0xfffff803420075a7 */ /* 0x001064000800017f */
[----:B-1----:R-:W-:Y:S05]  /*6b60*/  @!P0 NANOSLEEP.SYNCS 0x989680 ;  /* 0x009896800000895d */ /* 0x002fea0003900000 */
[----:B------:R-:W1:Y:S02]  /*6b70*/  @!P0 SYNCS.PHASECHK.TRANS64 P0, [R66+URZ+-0x8], R3 ;  /* 0xfffff803420085a7 */ /* 0x000e64000800007f */
[----:B-1----:R-:W-:Y:S05]  /*6b80*/  @!P0 BRA `(.L_x_18) ;  /* 0xfffffffc00f08947 */ /* 0x002fea000383ffff */
[----:B------:R-:W-:Y:S05]  /*6b90*/  BRA `(.L_x_123) ;  /* 0xffffffac00647947 */ /* 0x000fea000383ffff */
.L_x_23:
[----:B-1----:R1:W2:Y:S02]  /*6ba0*/  SYNCS.PHASECHK.TRANS64.TRYWAIT P1, [R3+URZ], R0 ;  /* 0x00000000030075a7 */ /* 0x0022a4000802017f */
[----:B--2---:R-:W-:Y:S05]  /*6bb0*/  @!P1 NANOSLEEP.SYNCS 0x989680 ;  /* 0x009896800000995d */ /* 0x004fea0003900000 */
[----:B------:R-:W2:Y:S02]  /*6bc0*/  @!P1 SYNCS.PHASECHK.TRANS64 P1, [R3+URZ], R0 ;  /* 0x00000000030095a7 */ /* 0x000ea4000802007f */
[----:B--2---:R-:W-:Y:S05]  /*6bd0*/  @!P1 BRA `(.L_x_23) ;  /* 0xfffffffc00f09947 */ /* 0x004fea000383ffff */
[----:B------:R-:W-:Y:S05]  /*6be0*/  BRA `(.L_x_22) ;  /* 0xffffffac00d47947 */ /* 0x000fea000383ffff */
.L_x_28:
[----:B-1----:R-:W-:-:S04]  /*6bf0*/  IMAD.U32 R5, RZ, RZ, UR5 ;  /* 0x00000005ff057e24 */ /* 0x002fc8000f8e00ff */
[----:B------:R1:W2:Y:S03]  /*6c00*/  SYNCS.PHASECHK.TRANS64.TRYWAIT P1, [R5+URZ], R4 ;  /* 0x00000004050075a7 */ /* 0x0002a6000802017f */
[----:B--2---:R-:W-:Y:S05]  /*6c10*/  @!P1 NANOSLEEP.SYNCS 0x989680 ;  /* 0x009896800000995d */ /* 0x004fea0003900000 */
[----:B------:R-:W2:Y:S02]  /*6c20*/  @!P1 SYNCS.PHASECHK.TRANS64 P1, [R5+URZ], R4 ;  /* 0x00000004050095a7 */ /* 0x000ea4000802007f */
[----:B--2---:R-:W-:Y:S05]  /*6c30*/  @!P1 BRA `(.L_x_28) ;  /* 0xfffffffc00ec9947 */ /* 0x004fea000383ffff */
[----:B------:R-:W-:Y:S05]  /*6c40*/  BRA `(.L_x_27) ;  /* 0xffffffb400e47947 */ /* 0x000fea000383ffff */
.L_x_34:
[----:B0-----:R0:W1:Y:S02]  /*6c50*/  SYNCS.PHASECHK.TRANS64.TRYWAIT P0, [R66+URZ+0x8], R3 ;  /* 0x00000803420075a7 */ /* 0x001064000800017f */
[----:B-1----:R-:W-:Y:S05]  /*6c60*/  @!P0 NANOSLEEP.SYNCS 0x989680 ;  /* 0x009896800000895d */ /* 0x002fea0003900000 */
[----:B------:R-:W1:Y:S02]  /*6c70*/  @!P0 SYNCS.PHASECHK.TRANS64 P0, [R66+URZ+0x8], R3 ;  /* 0x00000803420085a7 */ /* 0x000e64000800007f */
[----:B-1----:R-:W-:Y:S05]  /*6c80*/  @!P0 BRA `(.L_x_34) ;  /* 0xfffffffc00f08947 */ /* 0x002fea000383ffff */
[----:B------:R-:W-:Y:S05]  /*6c90*/  BRA `(.L_x_124) ;  /* 0xffffffc000507947 */ /* 0x000fea000383ffff */
.L_x_103:
[----:B------:R-:W-:Y:S01]  /*6ca0*/  BSSY B1, `(.L_x_125) ;  /* 0x0000006000017945 */ /* 0x000fe20003800000 */
[----:B------:R-:W-:-:S07]  /*6cb0*/  IMAD.MOV.U32 R15, RZ, RZ, -0x1 ;  /* 0xffffffffff0f7424 */ /* 0x000fce00078e00ff */
[----:B--2--5:R-:W-:Y:S05]  /*6cc0*/  WARPSYNC.COLLECTIVE R15, `(.L_x_126) ;  /* 0x000000000f0c7348 */ /* 0x024fea0003c00000 */
[----:B------:R-:W-:Y:S02]  /*6cd0*/  ELECT P6, UR62, PT ;  /* 0x00000000003e782f */ /* 0x000fe400038c0000 */
[----:B------:R-:W-:Y:S01]  /*6ce0*/  MOV R14, UR62 ;  /* 0x0000003e000e7c02 */ /* 0x000fe20008000f00 */
[----:B--2--5:R-:W-:Y:S10]  /*6cf0*/  ENDCOLLECTIVE ;  /* 0x000000000000791b */ /* 0x024ff40003800000 */
.L_x_126:
[----:B------:R-:W-:Y:S05]  /*6d00*/  BSYNC B1 ;  /* 0x0000000000017941 */ /* 0x000fea0003800000 */
.L_x_125:
[----:B------:R-:W-:Y:S05]  /*6d10*/  BRA `(.L_x_127) ;  /* 0xffffffec00607947 */ /* 0x000fea000383ffff */
.L_x_106:
[----:B-1----:R1:W3:Y:S02]  /*6d20*/  SYNCS.PHASECHK.TRANS64.TRYWAIT P1, [R7+URZ+0x20], R4 ;  /* 0x00002004070075a7 */ /* 0x0022e4000802017f */
[----:B---3--:R-:W-:Y:S05]  /*6d30*/  @!P1 NANOSLEEP.SYNCS 0x989680 ;  /* 0x009896800000995d */ /* 0x008fea0003900000 */
[----:B------:R-:W3:Y:S02]  /*6d40*/  @!P1 SYNCS.PHASECHK.TRANS64 P1, [R7+URZ+0x20], R4 ;  /* 0x00002004070095a7 */ /* 0x000ee4000802007f */
[----:B---3--:R-:W-:Y:S05]  /*6d50*/  @!P1 BRA `(.L_x_106) ;  /* 0xfffffffc00f09947 */ /* 0x008fea000383ffff */
[----:B------:R-:W-:Y:S05]  /*6d60*/  BRA `(.L_x_128) ;  /* 0xffffffec00987947 */ /* 0x000fea000383ffff */
.L_x_115:
[----:B------:R-:W-:Y:S01]  /*6d70*/  BSSY B0, `(.L_x_129) ;  /* 0x0000006000007945 */ /* 0x000fe20003800000 */
[----:B------:R-:W-:-:S07]  /*6d80*/  IMAD.MOV.U32 R15, RZ, RZ, -0x1 ;  /* 0xffffffffff0f7424 */ /* 0x000fce00078e00ff */
[----:B--2--5:R-:W-:Y:S05]  /*6d90*/  WARPSYNC.COLLECTIVE R15, `(.L_x_130) ;  /* 0x000000000f0c7348 */ /* 0x024fea0003c00000 */
[----:B------:R-:W-:Y:S02]  /*6da0*/  ELECT P6, UR62, PT ;  /* 0x00000000003e782f */ /* 0x000fe400038c0000 */
[----:B------:R-:W-:Y:S01]  /*6db0*/  MOV R14, UR62 ;  /* 0x0000003e000e7c02 */ /* 0x000fe20008000f00 */
[----:B--2--5:R-:W-:Y:S10]  /*6dc0*/  ENDCOLLECTIVE ;  /* 0x000000000000791b */ /* 0x024ff40003800000 */
.L_x_130:
[----:B------:R-:W-:Y:S05]  /*6dd0*/  BSYNC B0 ;  /* 0x0000000000007941 */ /* 0x000fea0003800000 */
.L_x_129:
[----:B------:R-:W-:Y:S05]  /*6de0*/  BRA `(.L_x_131) ;  /* 0xfffffff800a07947 */ /* 0x000fea000383ffff */
.L_x_119:
[----:B0-----:R0:W1:Y:S02]  /*6df0*/  SYNCS.PHASECHK.TRANS64.TRYWAIT P0, [R7+URZ], R2 ;  /* 0x00000002070075a7 */ /* 0x001064000800017f */
[----:B-1----:R-:W-:Y:S05]  /*6e00*/  @!P0 NANOSLEEP.SYNCS 0x989680 ;  /* 0x009896800000895d */ /* 0x002fea0003900000 */
[----:B------:R-:W1:Y:S02]  /*6e10*/  @!P0 SYNCS.PHASECHK.TRANS64 P0, [R7+URZ], R2 ;  /* 0x00000002070085a7 */ /* 0x000e64000800007f */
[----:B-1----:R-:W-:Y:S05]  /*6e20*/  @!P0 BRA `(.L_x_119) ;  /* 0xfffffffc00f08947 */ /* 0x002fea000383ffff */
[----:B------:R-:W-:Y:S05]  /*6e30*/  BRA `(.L_x_132) ;  /* 0xfffffff800e47947 */ /* 0x000fea000383ffff */
.L_x_120:
[----:B0-----:R0:W1:Y:S02]  /*6e40*/  SYNCS.PHASECHK.TRANS64.TRYWAIT P0, [R9+URZ], R4 ;  /* 0x00000004090075a7 */ /* 0x001064000800017f */
[----:B-1----:R-:W-:Y:S05]  /*6e50*/  @!P0 NANOSLEEP.SYNCS 0x989680 ;  /* 0x009896800000895d */ /* 0x002fea0003900000 */
[----:B------:R-:W1:Y:S02]  /*6e60*/  @!P0 SYNCS.PHASECHK.TRANS64 P0, [R9+URZ], R4 ;  /* 0x00000004090085a7 */ /* 0x000e64000800007f */
[----:B-1----:R-:W-:Y:S05]  /*6e70*/  @!P0 BRA `(.L_x_120) ;  /* 0xfffffffc00f08947 */ /* 0x002fea000383ffff */
[----:B------:R-:W-:Y:S05]  /*6e80*/  BRA `(.L_x_133) ;  /* 0xfffffff800f47947 */ /* 0x000fea000383ffff */
.L_x_121:
[----:B-1----:R1:W3:Y:S02]  /*6e90*/  SYNCS.PHASECHK.TRANS64.TRYWAIT P0, [R6+URZ], R5 ;  /* 0x00000005060075a7 */ /* 0x0022e4000800017f */
[----:B---3--:R-:W-:Y:S05]  /*6ea0*/  @!P0 NANOSLEEP.SYNCS 0x989680 ;  /* 0x009896800000895d */ /* 0x008fea0003900000 */
[----:B------:R-:W3:Y:S02]  /*6eb0*/  @!P0 SYNCS.PHASECHK.TRANS64 P0, [R6+URZ], R5 ;  /* 0x00000005060085a7 */ /* 0x000ee4000800007f */
[----:B---3--:R-:W-:Y:S05]  /*6ec0*/  @!P0 BRA `(.L_x_121) ;  /* 0xfffffffc00f08947 */ /* 0x008fea000383ffff */
[----:B------:R-:W-:Y:S05]  /*6ed0*/  BRA `(.L_x_134) ;  /* 0xfffffff800fc7947 */ /* 0x000fea000383ffff */
.L_x_135:
[----:B------:R-:W-:-:S00]  /*6ee0*/  BRA `(.L_x_135) ;  /* 0xfffffffc00fc7947 */ /* 0x000fc0000383ffff */
[----:B------:R-:W-:-:S00]  /*6ef0*/  NOP ;  /* 0x0000000000007918 */ /* 0x000fc00000000000 */
        /* <DEDUP_REMOVED lines=8> */
.L_x_136:


//--------------------- .nv.global.init           --------------------------
	.section	.nv.global.init,"aw",@progbits
.nv.global.init:
	.type		$str$22,@object
	.size		$str$22,($str$23 - $str$22)
$str$22:
        /*0000*/ 	.byte	0x6b, 0x5f, 0x74, 0x69, 0x6c, 0x65, 0x5f, 0x63, 0x6f, 0x75, 0x6e, 0x74, 0x20, 0x3e, 0x3d, 0x20
        /*0010*/ 	.byte	0x31, 0x00
	.type		$str$23,@object
	.size		$str$23,(__unnamed_1 - $str$23)
$str$23:
        /*0012*/ 	.byte	0x2f, 0x74, 0x6d, 0x70, 0x2f, 0x63, 0x75, 0x74, 0x6c, 0x61, 0x73, 0x73, 0x5f, 0x73, 0x77, 0x65
        /*0022*/ 	.byte	0x65, 0x70, 0x5f, 0x73, 0x72, 0x63, 0x2f, 0x69, 0x6e, 0x63, 0x6c, 0x75, 0x64, 0x65, 0x2f, 0x63
        /*0032*/ 	.byte	0x75, 0x74, 0x6c, 0x61, 0x73, 0x73, 0x2f, 0x67, 0x65, 0x6d, 0x6d, 0x2f, 0x63, 0x6f, 0x6c, 0x6c
        /*0042*/ 	.byte	0x65, 0x63, 0x74, 0x69, 0x76, 0x65, 0x2f, 0x73, 0x6d, 0x39, 0x30, 0x5f, 0x6d, 0x6d, 0x61, 0x5f
        /*0052*/ 	.byte	0x74, 0x6d, 0x61, 0x5f, 0x67, 0x6d, 0x6d, 0x61, 0x5f, 0x73, 0x73, 0x5f, 0x77, 0x61, 0x72, 0x70
        /*0062*/ 	.byte	0x73, 0x70, 0x65, 0x63, 0x69, 0x61, 0x6c, 0x69, 0x7a, 0x65, 0x64, 0x2e, 0x68, 0x70, 0x70, 0x00
	.type		__unnamed_1,@object
	.size		__unnamed_1,(.L_0 - __unnamed_1)
__unnamed_1:
        /*0072*/ 	.byte	0x76, 0x6f, 0x69, 0x64, 0x20, 0x63, 0x75, 0x74, 0x6c, 0x61, 0x73, 0x73, 0x3a, 0x3a, 0x67, 0x65
        /* <DEDUP_REMOVED lines=177> */
        /*0b92*/ 	.byte	0x65, 0x3a, 0x3a, 0x69, 0x64, 0x65, 0x6e, 0x74, 0x69, 0x74, 0x79, 0x5d, 0x00
.L_0:


//--------------------- .nv.shared._ZN7cutlass13device_kernelINS_4gemm6kernel13GemmUniversalIN4cute5tupleIJiiiiEEENS1_10collective13CollectiveMmaINS1_34MainloopSm90TmaGmmaWarpSpecializedILi4ENS5_IJNS4_1CILi2EEESB_NSA_ILi1EEEEEENS1_32KernelTmaWarpSpecializedPingpongEEENS5_IJNSA_ILi64EEESG_NSA_ILi128EEEEEENS_10tfloat32_tENS5_IJlSC_lEEESJ_SK_NS4_8TiledMMAINS4_8MMA_AtomIJNS4_4SM904GMMA29MMA_64x64x8_F32TF32TF32_SS_TNILNSO_7ScaleInE1ELSQ_1EEEEEENS4_6LayoutINS5_IJSC_SC_SC_EEENS5_IJNSA_ILi0EEESV_SV_EEEEENS5_IJNS4_10UnderscoreESY_SY_EEEEENS4_23SM90_TMA_LOAD_MULTICASTENS4_14ComposedLayoutINS4_7SwizzleILi3ELi4ELi3EEENS4_18smem_ptr_flag_bitsILi32EEENST_INS5_IJNSA_ILi8EEENSA_ILi32EEEEEENS5_IJS18_SC_EEEEEEEvNS4_8identityES11_S1C_vS1D_EENS_8epilogue10collective6detail29Sm90TmaWarpSpecializedAdapterINS1G_15DefaultEpilogueISJ_SK_SK_NS1F_6thread17LinearCombinationISJ_Li1EffLNS1K_9ScaleType4KindE0ELNS_15FloatRoundStyleE2ESJ_EENS1_15EpilogueDefaultEEEEEvvEEEEvNT_6ParamsE --------------------------
	.section	.nv.shared._ZN7cutlass13device_kernelINS_4gemm6kernel13GemmUniversalIN4cute5tupleIJiiiiEEENS1_10collective13CollectiveMmaINS1_34MainloopSm90TmaGmmaWarpSpecializedILi4ENS5_IJNS4_1CILi2EEESB_NSA_ILi1EEEEEENS1_32KernelTmaWarpSpecializedPingpongEEENS5_IJNSA_ILi64EEESG_NSA_ILi128EEEEEENS_10tfloat32_tENS5_IJlSC_lEEESJ_SK_NS4_8TiledMMAINS4_8MMA_AtomIJNS4_4SM904GMMA29MMA_64x64x8_F32TF32TF32_SS_TNILNSO_7ScaleInE1ELSQ_1EEEEEENS4_6LayoutINS5_IJSC_SC_SC_EEENS5_IJNSA_ILi0EEESV_SV_EEEEENS5_IJNS4_10UnderscoreESY_SY_EEEEENS4_23SM90_TMA_LOAD_MULTICASTENS4_14ComposedLayoutINS4_7SwizzleILi3ELi4ELi3EEENS4_18smem_ptr_flag_bitsILi32EEENST_INS5_IJNSA_ILi8EEENSA_ILi32EEEEEENS5_IJS18_SC_EEEEEEEvNS4_8identityES11_S1C_vS1D_EENS_8epilogue10collective6detail29Sm90TmaWarpSpecializedAdapterINS1G_15DefaultEpilogueISJ_SK_SK_NS1F_6thread17LinearCombinationISJ_Li1EffLNS1K_9ScaleType4KindE0ELNS_15FloatRoundStyleE2ESJ_EENS1_15EpilogueDefaultEEEEEvvEEEEvNT_6ParamsE,"aw",@nobits
	.sectionflags	@""
	.align	16
	.zero		1024


//--------------------- .nv.shared.reserved.0     --------------------------
	.section	.nv.shared.reserved.0,"aw",@nobits
	.weak		__nv_reservedSMEM_offset_0_alias
	.size		__nv_reservedSMEM_offset_0_alias, 0, 0
	.other		__nv_reservedSMEM_offset_0_alias,@"STO_CUDA_RESERVED_SHARED STV_DEFAULT"
__nv_reservedSMEM_offset_0_alias:
	.zero		0


//--------------------- .nv.global                --------------------------
	.section	.nv.global,"aw",@nobits
.nv.global:
	.type		_ZN39_INTERNAL_6974167c_4_k_cu_6c4629d6_68174cute1_E,@object
	.size		_ZN39_INTERNAL_6974167c_4_k_cu_6c4629d6_68174cute1_E,(_ZN39_INTERNAL_6974167c_4_k_cu_6c4629d6_68174cuda3std3__45__cpo6cbeginE - _ZN39_INTERNAL_6974167c_4_k_cu_6c4629d6_68174cute1_E)
_ZN39_INTERNAL_6974167c_4_k_cu_6c4629d6_68174cute1_E:
	.zero		1
	.type		_ZN39_INTERNAL_6974167c_4_k_cu_6c4629d6_68174cuda3std3__45__cpo6cbeginE,@object
	.size		_ZN39_INTERNAL_6974167c_4_k_cu_6c4629d6_68174cuda3std3__45__cpo6cbeginE,(_ZN39_INTERNAL_6974167c_4_k_cu_6c4629d6_68174cuda3std3__48in_placeE - _ZN39_INTERNAL_6974167c_4_k_cu_6c4629d6_68174cuda3std3__45__cpo6cbeginE)
_ZN39_INTERNAL_6974167c_4_k_cu_6c4629d6_68174cuda3std3__45__cpo6cbeginE:
	.zero		1
	.type		_ZN39_INTERNAL_6974167c_4_k_cu_6c4629d6_68174cuda3std3__48in_placeE,@object
	.size		_ZN39_INTERNAL_6974167c_4_k_cu_6c4629d6_68174cuda3std3__48in_placeE,(_ZN39_INTERNAL_6974167c_4_k_cu_6c4629d6_68174cuda3std6ranges3__45__cpo9iter_moveE - _ZN39_INTERNAL_6974167c_4_k_cu_6c4629d6_68174cuda3std3__48in_placeE)
_ZN39_INTERNAL_6974167c_4_k_cu_6c4629d6_68174cuda3std3__48in_placeE:
	.zero		1
	.type		_ZN39_INTERNAL_6974167c_4_k_cu_6c4629d6_68174cuda3std6ranges3__45__cpo9iter_moveE,@object
	.size		_ZN39_INTERNAL_6974167c_4_k_cu_6c4629d6_68174cuda3std6ranges3__45__cpo9iter_moveE,(_ZN39_INTERNAL_6974167c_4_k_cu_6c4629d6_68174cuda3std3__45__cpo5beginE - _ZN39_INTERNAL_6974167c_4_k_cu_6c4629d6_68174cuda3std6ranges3__45__cpo9iter_moveE)
_ZN39_INTERNAL_6974167c_4_k_cu_6c4629d6_68174cuda3std6ranges3__45__cpo9iter_moveE:
	.zero		1
	.type		_ZN39_INTERNAL_6974167c_4_k_cu_6c4629d6_68174cuda3std3__45__cpo5beginE,@object
	.size		_ZN39_INTERNAL_6974167c_4_k_cu_6c4629d6_68174cuda3std3__45__cpo5beginE,(_ZN39_INTERNAL_6974167c_4_k_cu_6c4629d6_68174cuda3std3__441_GLOBAL__N__6974167c_4_k_cu_6c4629d6_68176ignoreE - _ZN39_INTERNAL_6974167c_4_k_cu_6c4629d6_68174cuda3std3__45__cpo5beginE)
_ZN39_INTERNAL_6974167c_4_k_cu_6c4629d6_68174cuda3std3__45__cpo5beginE:
	.zero		1
	.type		_ZN39_INTERNAL_6974167c_4_k_cu_6c4629d6_68174cuda3std3__441_GLOBAL__N__6974167c_4_k_cu_6c4629d6_68176ignoreE,@object
	.size		_ZN39_INTERNAL_6974167c_4_k_cu_6c4629d6_68174cuda3std3__441_GLOBAL__N__6974167c_4_k_cu_6c4629d6_68176ignoreE,(_ZN39_INTERNAL_6974167c_4_k_cu_6c4629d6_68174cute7productE - _ZN39_INTERNAL_6974167c_4_k_cu_6c4629d6_68174cuda3std3__441_GLOBAL__N__6974167c_4_k_cu_6c4629d6_68176ignoreE)
_ZN39_INTERNAL_6974167c_4_k_cu_6c4629d6_68174cuda3std3__441_GLOBAL__N__6974167c_4_k_cu_6c4629d6_68176ignoreE:
	.zero		1
	.type		_ZN39_INTERNAL_6974167c_4_k_cu_6c4629d6_68174cute7productE,@object
	.size		_ZN39_INTERNAL_6974167c_4_k_cu_6c4629d6_68174cute7productE,(_ZN39_INTERNAL_6974167c_4_k_cu_6c4629d6_68174cuda3std3__45__cpo3endE - _ZN39_INTERNAL_6974167c_4_k_cu_6c4629d6_68174cute7productE)
_ZN39_INTERNAL_6974167c_4_k_cu_6c4629d6_68174cute7productE:
	.zero		1
	.type		_ZN39_INTERNAL_6974167c_4_k_cu_6c4629d6_68174cuda3std3__45__cpo3endE,@object
	.size		_ZN39_INTERNAL_6974167c_4_k_cu_6c4629d6_68174cuda3std3__45__cpo3endE,(_ZN39_INTERNAL_6974167c_4_k_cu_6c4629d6_68174cuda3std3__419piecewise_constructE - _ZN39_INTERNAL_6974167c_4_k_cu_6c4629d6_68174cuda3std3__45__cpo3endE)
_ZN39_INTERNAL_6974167c_4_k_cu_6c4629d6_68174cuda3std3__45__cpo3endE:
	.zero		1
	.type		_ZN39_INTERNAL_6974167c_4_k_cu_6c4629d6_68174cuda3std3__419piecewise_constructE,@object
	.size		_ZN39_INTERNAL_6974167c_4_k_cu_6c4629d6_68174cuda3std3__419piecewise_constructE,(_ZN39_INTERNAL_6974167c_4_k_cu_6c4629d6_68174cuda3std3__45__cpo4cendE - _ZN39_INTERNAL_6974167c_4_k_cu_6c4629d6_68174cuda3std3__419piecewise_constructE)
_ZN39_INTERNAL_6974167c_4_k_cu_6c4629d6_68174cuda3std3__419piecewise_constructE:
	.zero		1
	.type		_ZN39_INTERNAL_6974167c_4_k_cu_6c4629d6_68174cuda3std3__45__cpo4cendE,@object
	.size		_ZN39_INTERNAL_6974167c_4_k_cu_6c4629d6_68174cuda3std3__45__cpo4cendE,(_ZN39_INTERNAL_6974167c_4_k_cu_6c4629d6_68174cuda3std6ranges3__45__cpo4swapE - _ZN39_INTERNAL_6974167c_4_k_cu_6c4629d6_68174cuda3std3__45__cpo4cendE)
_ZN39_INTERNAL_6974167c_4_k_cu_6c4629d6_68174cuda3std3__45__cpo4cendE:
	.zero		1
	.type		_ZN39_INTERNAL_6974167c_4_k_cu_6c4629d6_68174cuda3std6ranges3__45__cpo4swapE,@object
	.size		_ZN39_INTERNAL_6974167c_4_k_cu_6c4629d6_68174cuda3std6ranges3__45__cpo4swapE,(.L_8 - _ZN39_INTERNAL_6974167c_4_k_cu_6c4629d6_68174cuda3std6ranges3__45__cpo4swapE)
_ZN39_INTERNAL_6974167c_4_k_cu_6c4629d6_68174cuda3std6ranges3__45__cpo4swapE:
	.zero		1
.L_8:


//--------------------- .nv.constant0._ZN7cutlass13device_kernelINS_4gemm6kernel13GemmUniversalIN4cute5tupleIJiiiiEEENS1_10collective13CollectiveMmaINS1_34MainloopSm90TmaGmmaWarpSpecializedILi4ENS5_IJNS4_1CILi2EEESB_NSA_ILi1EEEEEENS1_32KernelTmaWarpSpecializedPingpongEEENS5_IJNSA_ILi64EEESG_NSA_ILi128EEEEEENS_10tfloat32_tENS5_IJlSC_lEEESJ_SK_NS4_8TiledMMAINS4_8MMA_AtomIJNS4_4SM904GMMA29MMA_64x64x8_F32TF32TF32_SS_TNILNSO_7ScaleInE1ELSQ_1EEEEEENS4_6LayoutINS5_IJSC_SC_SC_EEENS5_IJNSA_ILi0EEESV_SV_EEEEENS5_IJNS4_10UnderscoreESY_SY_EEEEENS4_23SM90_TMA_LOAD_MULTICASTENS4_14ComposedLayoutINS4_7SwizzleILi3ELi4ELi3EEENS4_18smem_ptr_flag_bitsILi32EEENST_INS5_IJNSA_ILi8EEENSA_ILi32EEEEEENS5_IJS18_SC_EEEEEEEvNS4_8identityES11_S1C_vS1D_EENS_8epilogue10collective6detail29Sm90TmaWarpSpecializedAdapterINS1G_15DefaultEpilogueISJ_SK_SK_NS1F_6thread17LinearCombinationISJ_Li1EffLNS1K_9ScaleType4KindE0ELNS_15FloatRoundStyleE2ESJ_EENS1_15EpilogueDefaultEEEEEvvEEEEvNT_6ParamsE --------------------------
	.section	.nv.constant0._ZN7cutlass13device_kernelINS_4gemm6kernel13GemmUniversalIN4cute5tupleIJiiiiEEENS1_10collective13CollectiveMmaINS1_34MainloopSm90TmaGmmaWarpSpecializedILi4ENS5_IJNS4_1CILi2EEESB_NSA_ILi1EEEEEENS1_32KernelTmaWarpSpecializedPingpongEEENS5_IJNSA_ILi64EEESG_NSA_ILi128EEEEEENS_10tfloat32_tENS5_IJlSC_lEEESJ_SK_NS4_8TiledMMAINS4_8MMA_AtomIJNS4_4SM904GMMA29MMA_64x64x8_F32TF32TF32_SS_TNILNSO_7ScaleInE1ELSQ_1EEEEEENS4_6LayoutINS5_IJSC_SC_SC_EEENS5_IJNSA_ILi0EEESV_SV_EEEEENS5_IJNS4_10UnderscoreESY_SY_EEEEENS4_23SM90_TMA_LOAD_MULTICASTENS4_14ComposedLayoutINS4_7SwizzleILi3ELi4ELi3EEENS4_18smem_ptr_flag_bitsILi32EEENST_INS5_IJNSA_ILi8EEENSA_ILi32EEEEEENS5_IJS18_SC_EEEEEEEvNS4_8identityES11_S1C_vS1D_EENS_8epilogue10collective6detail29Sm90TmaWarpSpecializedAdapterINS1G_15DefaultEpilogueISJ_SK_SK_NS1F_6thread17LinearCombinationISJ_Li1EffLNS1K_9ScaleType4KindE0ELNS_15FloatRoundStyleE2ESJ_EENS1_15EpilogueDefaultEEEEEvvEEEEvNT_6ParamsE,"a",@progbits
	.sectionflags	@""
	.align	4
.nv.constant0._ZN7cutlass13device_kernelINS_4gemm6kernel13GemmUniversalIN4cute5tupleIJiiiiEEENS1_10collective13CollectiveMmaINS1_34MainloopSm90TmaGmmaWarpSpecializedILi4ENS5_IJNS4_1CILi2EEESB_NSA_ILi1EEEEEENS1_32KernelTmaWarpSpecializedPingpongEEENS5_IJNSA_ILi64EEESG_NSA_ILi128EEEEEENS_10tfloat32_tENS5_IJlSC_lEEESJ_SK_NS4_8TiledMMAINS4_8MMA_AtomIJNS4_4SM904GMMA29MMA_64x64x8_F32TF32TF32_SS_TNILNSO_7ScaleInE1ELSQ_1EEEEEENS4_6LayoutINS5_IJSC_SC_SC_EEENS5_IJNSA_ILi0EEESV_SV_EEEEENS5_IJNS4_10UnderscoreESY_SY_EEEEENS4_23SM90_TMA_LOAD_MULTICASTENS4_14ComposedLayoutINS4_7SwizzleILi3ELi4ELi3EEENS4_18smem_ptr_flag_bitsILi32EEENST_INS5_IJNSA_ILi8EEENSA_ILi32EEEEEENS5_IJS18_SC_EEEEEEEvNS4_8identityES11_S1C_vS1D_EENS_8epilogue10collective6detail29Sm90TmaWarpSpecializedAdapterINS1G_15DefaultEpilogueISJ_SK_SK_NS1F_6thread17LinearCombinationISJ_Li1EffLNS1K_9ScaleType4KindE0ELNS_15FloatRoundStyleE2ESJ_EENS1_15EpilogueDefaultEEEEEvvEEEEvNT_6ParamsE:
	.zero		1664


//--------------------- SYMBOLS --------------------------

	.type		.nv.reservedSmem.offset0,@object
	.size		.nv.reservedSmem.offset0,0x4
	.type		__assertfail,@function
